	.target	sm_100a

	.elftype	@"ET_EXEC"


//--------------------- .note.nv.tkinfo           --------------------------
	.section	.note.nv.tkinfo,"",@"SHT_NOTE"
	.sectionflags	@"SHF_NOTE_NV_TKINFO"
	.tkinfo
        /*0018*/ 	.word	0x00000081
        /*0030*/ 	.string	""
        /*0030*/ 	.string	"ptxas-blackwell"
        /*0030*/ 	.string	"Cuda compilation tools, release 12.9, V12.9.86"
        /*0030*/ 	.string	"Build cuda_12.9.r12.9/compiler.36037853_0"
        /*0030*/ 	.string	"-v  -suppress-debug-info  -lineinfo  -arch sm_100a "



//--------------------- .note.nv.cuver            --------------------------
	.section	.note.nv.cuver,"",@"SHT_NOTE"
	.sectionflags	@"SHF_NOTE_NV_CUVER"
        /*0018*/ 	.short	0x0001
        /*001a*/ 	.short	0x0064
        /*001c*/ 	.short	0x0001
        /*001e*/ 	.short	0x0000
        /*0020*/ 	.short	0x0001
        /*0022*/ 	.short	0x0000


//--------------------- .nv.info                  --------------------------
	.section	.nv.info,"",@"SHT_CUDA_INFO"
	.align	4


	//----- nvinfo : EIATTR_REGCOUNT
	.align		4
        /*0000*/ 	.byte	0x04, 0x2f
        /*0002*/ 	.short	(.L_4 - .L_3)
	.align		4
.L_3:
        /*0004*/ 	.word	index@(gluon_mma)
        /*0008*/ 	.word	0x000000ca


	//----- nvinfo : EIATTR_FRAME_SIZE
	.align		4
.L_4:
        /*000c*/ 	.byte	0x04, 0x11
        /*000e*/ 	.short	(.L_6 - .L_5)
	.align		4
.L_5:
        /*0010*/ 	.word	index@($__internal_2_$__cuda_sm10x_tcgen05_guardrail_trap_unallocated_columns_being_dealloced)
        /*0014*/ 	.word	0x00000000


	//----- nvinfo : EIATTR_FRAME_SIZE
	.align		4
.L_6:
        /*0018*/ 	.byte	0x04, 0x11
        /*001a*/ 	.short	(.L_8 - .L_7)
	.align		4
.L_7:
        /*001c*/ 	.word	index@($__internal_1_$__cuda_sm10x_tcgen05_guardrail_trap_phase_invalid_during_alloc)
        /*0020*/ 	.word	0x00000000


	//----- nvinfo : EIATTR_FRAME_SIZE
	.align		4
.L_8:
        /*0024*/ 	.byte	0x04, 0x11
        /*0026*/ 	.short	(.L_10 - .L_9)
	.align		4
.L_9:
        /*0028*/ 	.word	index@($__internal_0_$__cuda_sm10x_tcgen05_guardrail_trap_col_being_dealloced_not_returned_by_alloc)
        /*002c*/ 	.word	0x00000000


	//----- nvinfo : EIATTR_FRAME_SIZE
	.align		4
.L_10:
        /*0030*/ 	.byte	0x04, 0x11
        /*0032*/ 	.short	(.L_12 - .L_11)
	.align		4
.L_11:
        /*0034*/ 	.word	index@(gluon_mma)
        /*0038*/ 	.word	0x00000000


	//----- nvinfo : EIATTR_MIN_STACK_SIZE
	.align		4
.L_12:
        /*003c*/ 	.byte	0x04, 0x12
        /*003e*/ 	.short	(.L_14 - .L_13)
	.align		4
.L_13:
        /*0040*/ 	.word	index@(gluon_mma)
        /*0044*/ 	.word	0x00000000
.L_14:


//--------------------- .nv.info.gluon_mma        --------------------------
	.section	.nv.info.gluon_mma,"",@"SHT_CUDA_INFO"
	.sectionflags	@""
	.align	4


	//----- nvinfo : EIATTR_CUDA_API_VERSION
	.align		4
        /*0000*/ 	.byte	0x04, 0x37
        /*0002*/ 	.short	(.L_16 - .L_15)
.L_15:
        /*0004*/ 	.word	0x00000081


	//----- nvinfo : EIATTR_KPARAM_INFO
	.align		4
.L_16:
        /*0008*/ 	.byte	0x04, 0x17
        /*000a*/ 	.short	(.L_18 - .L_17)
.L_17:
        /*000c*/ 	.word	0x00000000
        /*0010*/ 	.short	0x0004
        /*0012*/ 	.short	0x0020
        /*0014*/ 	.byte	0x00, 0xf4, 0x21, 0x00


	//----- nvinfo : EIATTR_KPARAM_INFO
	.align		4
.L_18:
        /*0018*/ 	.byte	0x04, 0x17
        /*001a*/ 	.short	(.L_20 - .L_19)
.L_19:
        /*001c*/ 	.word	0x00000000
        /*0020*/ 	.short	0x0003
        /*0022*/ 	.short	0x0018
        /*0024*/ 	.byte	0x00, 0xf4, 0x21, 0x00


	//----- nvinfo : EIATTR_KPARAM_INFO
	.align		4
.L_20:
        /*0028*/ 	.byte	0x04, 0x17
        /*002a*/ 	.short	(.L_22 - .L_21)
.L_21:
        /*002c*/ 	.word	0x00000000
        /*0030*/ 	.short	0x0002
        /*0032*/ 	.short	0x0010
        /*0034*/ 	.byte	0x00, 0xf4, 0x21, 0x00


	//----- nvinfo : EIATTR_KPARAM_INFO
	.align		4
.L_22:
        /*0038*/ 	.byte	0x04, 0x17
        /*003a*/ 	.short	(.L_24 - .L_23)
.L_23:
        /*003c*/ 	.word	0x00000000
        /*0040*/ 	.short	0x0001
        /*0042*/ 	.short	0x0008
        /*0044*/ 	.byte	0x00, 0xf4, 0x21, 0x00


	//----- nvinfo : EIATTR_KPARAM_INFO
	.align		4
.L_24:
        /*0048*/ 	.byte	0x04, 0x17
        /*004a*/ 	.short	(.L_26 - .L_25)
.L_25:
        /*004c*/ 	.word	0x00000000
        /*0050*/ 	.short	0x0000
        /*0052*/ 	.short	0x0000
        /*0054*/ 	.byte	0x00, 0xf4, 0x21, 0x00


	//----- nvinfo : EIATTR_AT_ENTRY_FRAGMENTS
	.align		4
.L_26:
        /*0058*/ 	.byte	0x04, 0x4f
        /*005a*/ 	.short	(.L_28 - .L_27)


	//   ....[0]....
.L_27:
        /*005c*/ 	.word	0x00000004


	//----- nvinfo : EIATTR_RESERVED_SMEM_USED
	.align		4
.L_28:
        /*0060*/ 	.byte	0x01, 0x41
	.zero		2


	//----- nvinfo : EIATTR_SPARSE_MMA_MASK
	.align		4
        /*0064*/ 	.byte	0x03, 0x50
        /*0066*/ 	.short	0x0000


	//----- nvinfo : EIATTR_TCGEN05_1CTA_USED
	.align		4
        /*0068*/ 	.byte	0x01, 0x51
	.zero		2


	//----- nvinfo : EIATTR_MAXREG_COUNT
	.align		4
        /*006c*/ 	.byte	0x03, 0x1b
        /*006e*/ 	.short	0x00ff


	//----- nvinfo : EIATTR_NUM_BARRIERS
	.align		4
        /*0070*/ 	.byte	0x02, 0x4c
        /*0072*/ 	.byte	0x01
	.zero		1


	//----- nvinfo : EIATTR_INT_WARP_WIDE_INSTR_OFFSETS
	.align		4
        /*0074*/ 	.byte	0x04, 0x31
        /*0076*/ 	.short	(.L_30 - .L_29)


	//   ....[0]....
.L_29:
        /*0078*/ 	.word	0x00001720


	//   ....[1]....
        /*007c*/ 	.word	0x00001730


	//   ....[2]....
        /*0080*/ 	.word	0x00002120


	//   ....[3]....
        /*0084*/ 	.word	0x00002130


	//   ....[4]....
        /*0088*/ 	.word	0x00003c80


	//   ....[5]....
        /*008c*/ 	.word	0x00003cd0


	//----- nvinfo : EIATTR_COOP_GROUP_MASK_REGIDS
	.align		4
.L_30:
        /*0090*/ 	.byte	0x04, 0x29
        /*0092*/ 	.short	(.L_32 - .L_31)


	//   ....[0]....
.L_31:
        /*0094*/ 	.word	0xffffffff


	//   ....[1]....
        /*0098*/ 	.word	0xffffffff


	//   ....[2]....
        /*009c*/ 	.word	0xffffffff


	//   ....[3]....
        /*00a0*/ 	.word	0xffffffff


	//----- nvinfo : EIATTR_COOP_GROUP_INSTR_OFFSETS
	.align		4
.L_32:
        /*00a4*/ 	.byte	0x04, 0x28
        /*00a6*/ 	.short	(.L_34 - .L_33)


	//   ....[0]....
.L_33:
        /*00a8*/ 	.word	0x00000050


	//   ....[1]....
        /*00ac*/ 	.word	0x00000310


	//   ....[2]....
        /*00b0*/ 	.word	0x00003b10


	//   ....[3]....
        /*00b4*/ 	.word	0x00003d80


	//----- nvinfo : EIATTR_VRC_CTA_INIT_COUNT
	.align		4
.L_34:
        /*00b8*/ 	.byte	0x02, 0x4a
        /*00ba*/ 	.byte	0x80
	.zero		1


	//----- nvinfo : EIATTR_MBARRIER_INSTR_OFFSETS
	.align		4
        /*00bc*/ 	.byte	0x04, 0x39
        /*00be*/ 	.short	(.L_36 - .L_35)


	//   ....[0]....
.L_35:
        /*00c0*/ 	.word	0x00001d80
        /*00c4*/ 	.word	0x000000ff
        /*00c8*/ 	.word	0x0000c000
        /*00cc*/ 	.short	0x0100
        /*00ce*/ 	.byte	0x07
	.zero		1


	//   ....[1]....
        /*00d0*/ 	.word	0x000021c0
        /*00d4*/ 	.word	0x000000ff
        /*00d8*/ 	.word	0x0000c000
        /*00dc*/ 	.short	0x010a
        /*00de*/ 	.byte	0x07
	.zero		1


	//   ....[2]....
        /*00e0*/ 	.word	0x00002300
        /*00e4*/ 	.word	0x000000ff
        /*00e8*/ 	.word	0x0000c000
        /*00ec*/ 	.short	0x0108
        /*00ee*/ 	.byte	0x07
	.zero		1


	//   ....[3]....
        /*00f0*/ 	.word	0x00003da0
        /*00f4*/ 	.word	0x000000ff
        /*00f8*/ 	.word	0x0000c000
        /*00fc*/ 	.short	0x010a
        /*00fe*/ 	.byte	0x07
	.zero		1


	//----- nvinfo : EIATTR_NUM_MBARRIERS
	.align		4
.L_36:
        /*0100*/ 	.byte	0x03, 0x38
        /*0102*/ 	.short	0x0001


	//----- nvinfo : EIATTR_EXIT_INSTR_OFFSETS
	.align		4
        /*0104*/ 	.byte	0x04, 0x1c
        /*0106*/ 	.short	(.L_38 - .L_37)


	//   ....[0]....
.L_37:
        /*0108*/ 	.word	0x00003d90


	//----- nvinfo : EIATTR_REQNTID
	.align		4
.L_38:
        /*010c*/ 	.byte	0x04, 0x10
        /*010e*/ 	.short	(.L_40 - .L_39)
.L_39:
        /*0110*/ 	.word	0x00000100
        /*0114*/ 	.word	0x00000001
        /*0118*/ 	.word	0x00000001


	//----- nvinfo : EIATTR_CRS_STACK_SIZE
	.align		4
.L_40:
        /*011c*/ 	.byte	0x04, 0x1e
        /*011e*/ 	.short	(.L_42 - .L_41)
.L_41:
        /*0120*/ 	.word	0x00000000


	//----- nvinfo : EIATTR_CBANK_PARAM_SIZE
	.align		4
.L_42:
        /*0124*/ 	.byte	0x03, 0x19
        /*0126*/ 	.short	0x0028


	//----- nvinfo : EIATTR_PARAM_CBANK
	.align		4
        /*0128*/ 	.byte	0x04, 0x0a
        /*012a*/ 	.short	(.L_44 - .L_43)
	.align		4
.L_43:
        /*012c*/ 	.word	index@(.nv.constant0.gluon_mma)
        /*0130*/ 	.short	0x0380
        /*0132*/ 	.short	0x0028


	//----- nvinfo : EIATTR_SW_WAR
	.align		4
.L_44:
        /*0134*/ 	.byte	0x04, 0x36
        /*0136*/ 	.short	(.L_46 - .L_45)
.L_45:
        /*0138*/ 	.word	0x00000008
.L_46:


//--------------------- .nv.compat                --------------------------
	.section	.nv.compat,"",@"SHT_CUDA_COMPAT_INFO"
	.align	4
        /*0000*/ 	.byte	0x02, 0x02, 0x02, 0x00, 0x02, 0x05, 0x05, 0x00, 0x02, 0x03, 0x00, 0x00, 0x02, 0x06, 0x01, 0x00


//--------------------- .nv.callgraph             --------------------------
	.section	.nv.callgraph,"",@"SHT_CUDA_CALLGRAPH"
	.align	4
	.sectionentsize	8
	.align		4
        /*0000*/ 	.word	0x00000000
	.align		4
        /*0004*/ 	.word	0xffffffff
	.align		4
        /*0008*/ 	.word	0x00000000
	.align		4
        /*000c*/ 	.word	0xfffffffe
	.align		4
        /*0010*/ 	.word	0x00000000
	.align		4
        /*0014*/ 	.word	0xfffffffd
	.align		4
        /*0018*/ 	.word	0x00000000
	.align		4
        /*001c*/ 	.word	0xfffffffc


//--------------------- .text.gluon_mma           --------------------------
	.section	.text.gluon_mma,"ax",@progbits
	.align	128
        .global         gluon_mma
        .type           gluon_mma,@function
        .size           gluon_mma,(.L_x_15 - gluon_mma)
        .other          gluon_mma,@"STO_CUDA_ENTRY STV_DEFAULT"
gluon_mma:
.text.gluon_mma:
[----:B------:R-:W0:Y:S01]  /*0000*/  LDC R1, c[0x0][0x37c] ;  /* 0x0000df00ff017b82 */ /* 0x000e220000000800 */
[----:B------:R-:W1:Y:S02]  /*0010*/  S2R R0, SR_TID.X ;  /* 0x0000000000007919 */ /* 0x000e640000002100 */
[----:B-1----:R-:W-:-:S13]  /*0020*/  ISETP.GE.U32.AND P1, PT, R0, 0x20, PT ;  /* 0x000000200000780c */ /* 0x002fda0003f26070 */
[----:B------:R-:W-:Y:S05]  /*0030*/  @P1 BRA `(.L_x_0) ;  /* 0x0000000000b81947 */ /* 0x000fea0003800000 */
[----:B------:R-:W1:Y:S01]  /*0040*/  S2UR UR6, SR_CgaCtaId ;  /* 0x00000000000679c3 */ /* 0x000e620000008800 */
[----:B------:R-:W-:Y:S01]  /*0050*/  NOP ;  /* 0x0000000000007918 */ /* 0x000fe20000000000 */
[----:B------:R-:W-:Y:S02]  /*0060*/  UMOV UR4, 0x40 ;  /* 0x0000004000047882 */ /* 0x000fe40000000000 */
[----:B-1----:R-:W-:-:S09]  /*0070*/  ULEA UR4, UR6, UR4, 0x18 ;  /* 0x0000000406047291 */ /* 0x002fd2000f8ec0ff */
[----:B------:R-:W1:Y:S01]  /*0080*/  LDS.U8 R2, [UR4] ;  /* 0x00000004ff027984 */ /* 0x000e620008000000 */
[----:B------:R-:W-:Y:S02]  /*0090*/  UMOV UR4, 0x400 ;  /* 0x0000040000047882 */ /* 0x000fe40000000000 */
[----:B------:R-:W-:Y:S01]  /*00a0*/  ULEA UR4, UR6, UR4, 0x18 ;  /* 0x0000000406047291 */ /* 0x000fe2000f8ec0ff */
[----:B-1----:R-:W-:-:S13]  /*00b0*/  ISETP.NE.AND P0, PT, R2, RZ, PT ;  /* 0x000000ff0200720c */ /* 0x002fda0003f05270 */
[----:B------:R-:W-:Y:S05]  /*00c0*/  @P0 BRA `(.L_x_1) ;  /* 0x00000000007c0947 */ /* 0x000fea0003800000 */
[----:B------:R-:W-:-:S13]  /*00d0*/  ELECT P0, URZ, PT ;  /* 0x0000000000ff782f */ /* 0x000fda0003800000 */
[----:B------:R-:W-:Y:S05]  /*00e0*/  @!P0 BRA `(.L_x_2) ;  /* 0x0000000000848947 */ /* 0x000fea0003800000 */
[----:B------:R-:W-:Y:S01]  /*00f0*/  UMOV UR5, 0x8 ;  /* 0x0000000800057882 */ /* 0x000fe20000000000 */
[----:B------:R-:W-:Y:S02]  /*0100*/  IMAD.MOV.U32 R5, RZ, RZ, 0x1 ;  /* 0x00000001ff057424 */ /* 0x000fe400078e00ff */
[----:B------:R-:W-:Y:S02]  /*0110*/  IMAD.MOV.U32 R3, RZ, RZ, 0xff ;  /* 0x000000ffff037424 */ /* 0x000fe400078e00ff */
[----:B------:R-:W-:Y:S04]  /*0120*/  DEPBAR.LE SB1, 0x36 ;  /* 0x00009d800000791a */ /* 0x000fe80000000000 */
[----:B------:R-:W1:Y:S02]  /*0130*/  UTCATOMSWS.FIND_AND_SET.ALIGN UP0, UR5, UR5 ;  /* 0x00000005000575e3 */ /* 0x000e640008000800 */
[----:B-1----:R-:W-:-:S04]  /*0140*/  PLOP3.LUT P0, PT, PT, PT, UP0, 0x80, 0x8 ;  /* 0x000000000008781c */ /* 0x002fc80003f0f008 */
[----:B------:R-:W-:-:S04]  /*0150*/  SEL R2, RZ, 0xffffffff, !P0 ;  /* 0xffffffffff027807 */ /* 0x000fc80004000000 */
[----:B------:R-:W-:Y:S01]  /*0160*/  ISETP.NE.AND P0, PT, R2, RZ, PT ;  /* 0x000000ff0200720c */ /* 0x000fe20003f05270 */
[----:B------:R-:W-:-:S12]  /*0170*/  IMAD.U32 R2, RZ, RZ, UR5 ;  /* 0x00000005ff027e24 */ /* 0x000fd8000f8e00ff */
[----:B------:R-:W-:Y:S05]  /*0180*/  @P0 BRA `(.L_x_3) ;  /* 0x0000000000240947 */ /* 0x000fea0003800000 */
.L_x_4:
[----:B------:R-:W-:Y:S05]  /*0190*/  NANOSLEEP 0x64 ;  /* 0x000000640000795d */ /* 0x000fea0003800000 */
[----:B------:R-:W-:-:S05]  /*01a0*/  UMOV UR5, 0x8 ;  /* 0x0000000800057882 */ /* 0x000fca0000000000 */
[----:B------:R-:W-:Y:S04]  /*01b0*/  DEPBAR.LE SB1, 0x36 ;  /* 0x00009d800000791a */ /* 0x000fe80000000000 */
[----:B------:R-:W1:Y:S02]  /*01c0*/  UTCATOMSWS.FIND_AND_SET.ALIGN UP0, UR5, UR5 ;  /* 0x00000005000575e3 */ /* 0x000e640008000800 */
[----:B-1----:R-:W-:-:S04]  /*01d0*/  PLOP3.LUT P0, PT, PT, PT, UP0, 0x80, 0x8 ;  /* 0x000000000008781c */ /* 0x002fc80003f0f008 */
[----:B------:R-:W-:-:S04]  /*01e0*/  SEL R2, RZ, 0xffffffff, !P0 ;  /* 0xffffffffff027807 */ /* 0x000fc80004000000 */
[----:B------:R-:W-:Y:S01]  /*01f0*/  ISETP.NE.AND P0, PT, R2, RZ, PT ;  /* 0x000000ff0200720c */ /* 0x000fe20003f05270 */
[----:B------:R-:W-:-:S12]  /*0200*/  IMAD.U32 R2, RZ, RZ, UR5 ;  /* 0x00000005ff027e24 */ /* 0x000fd8000f8e00ff */
[----:B------:R-:W-:Y:S05]  /*0210*/  @!P0 BRA `(.L_x_4) ;  /* 0xfffffffc00dc8947 */ /* 0x000fea000383ffff */
.L_x_3:
[C---:B------:R-:W-:Y:S01]  /*0220*/  VIADD R4, R2.reuse, 0x10 ;  /* 0x0000001002047836 */ /* 0x040fe20000000000 */
[----:B------:R-:W-:Y:S01]  /*0230*/  UMOV UR5, 0x50 ;  /* 0x0000005000057882 */ /* 0x000fe20000000000 */
[----:B------:R-:W-:Y:S01]  /*0240*/  SHF.L.U32 R3, R3, R2, RZ ;  /* 0x0000000203037219 */ /* 0x000fe200000006ff */
[----:B------:R-:W-:Y:S01]  /*0250*/  ULEA UR5, UR6, UR5, 0x18 ;  /* 0x0000000506057291 */ /* 0x000fe2000f8ec0ff */
[----:B------:R-:W-:Y:S01]  /*0260*/  IMAD.SHL.U32 R2, R2, 0x20, RZ ;  /* 0x0000002002027824 */ /* 0x000fe200078e00ff */
[----:B------:R-:W-:-:S04]  /*0270*/  SHF.L.U32 R4, R5, R4, RZ ;  /* 0x0000000405047219 */ /* 0x000fc800000006ff */
[----:B------:R-:W-:-:S05]  /*0280*/  LOP3.LUT R3, R4, R3, RZ, 0xfc, !PT ;  /* 0x0000000304037212 */ /* 0x000fca00078efcff */
[----:B------:R1:W-:Y:S04]  /*0290*/  ATOMS.OR RZ, [UR5], R3 ;  /* 0x00000003ffff798c */ /* 0x0003e8000b000005 */
[----:B------:R1:W-:Y:S01]  /*02a0*/  STS [UR4], R2 ;  /* 0x00000002ff007988 */ /* 0x0003e20008000804 */
[----:B------:R-:W-:Y:S05]  /*02b0*/  BRA `(.L_x_2) ;  /* 0x0000000000107947 */ /* 0x000fea0003800000 */
.L_x_1:
[----:B------:R-:W-:-:S05]  /*02c0*/  IMAD.MOV.U32 R2, RZ, RZ, -0x1 ;  /* 0xffffffffff027424 */ /* 0x000fca00078e00ff */
[----:B------:R1:W-:Y:S02]  /*02d0*/  STS [UR4], R2 ;  /* 0x00000002ff007988 */ /* 0x0003e40008000804 */
[----:B-1----:R-:W-:-:S07]  /*02e0*/  MOV R2, 0x300 ;  /* 0x0000030000027802 */ /* 0x002fce0000000f00 */
[----:B0-----:R-:W-:Y:S05]  /*02f0*/  CALL.REL.NOINC `($__internal_1_$__cuda_sm10x_tcgen05_guardrail_trap_phase_invalid_during_alloc) ;  /* 0x0000003800c07944 */ /* 0x001fea0003c00000 */
.L_x_2:
[----:B------:R-:W-:Y:S05]  /*0300*/  WARPSYNC.ALL ;  /* 0x0000000000007948 */ /* 0x000fea0003800000 */
[----:B------:R-:W-:Y:S01]  /*0310*/  NOP ;  /* 0x0000000000007918 */ /* 0x000fe20000000000 */
.L_x_0:
[----:B------:R-:W2:Y:S01]  /*0320*/  LDC.64 R100, c[0x0][0x380] ;  /* 0x0000e000ff647b82 */ /* 0x000ea20000000a00 */
[----:B------:R-:W-:Y:S01]  /*0330*/  SHF.R.U32.HI R133, RZ, 0x5, R0 ;  /* 0x00000005ff857819 */ /* 0x000fe20000011600 */
[----:B------:R-:W-:Y:S01]  /*0340*/  UMOV UR7, 0x400 ;  /* 0x0000040000077882 */ /* 0x000fe20000000000 */
[C---:B------:R-:W-:Y:S01]  /*0350*/  LOP3.LUT R165, R0.reuse, 0xe0, RZ, 0xc0, !PT ;  /* 0x000000e000a57812 */ /* 0x040fe200078ec0ff */
[----:B------:R-:W3:Y:S01]  /*0360*/  LDCU.64 UR12, c[0x0][0x358] ;  /* 0x00006b00ff0c77ac */ /* 0x000ee20008000a00 */
[----:B------:R-:W-:Y:S02]  /*0370*/  SGXT.U32 R133, R133, 0x3 ;  /* 0x000000038585781a */ /* 0x000fe40000000000 */
[----:B------:R-:W-:Y:S01]  /*0380*/  LOP3.LUT R159, R0, 0x1f, RZ, 0xc0, !PT ;  /* 0x0000001f009f7812 */ /* 0x000fe200078ec0ff */
[----:B------:R-:W4:Y:S01]  /*0390*/  S2UR UR6, SR_CgaCtaId ;  /* 0x00000000000679c3 */ /* 0x000f220000008800 */
[----:B------:R-:W-:Y:S01]  /*03a0*/  LOP3.LUT R51, R133, 0x10, RZ, 0xfc, !PT ;  /* 0x0000001085337812 */ /* 0x000fe200078efcff */
[----:B-1----:R-:W-:Y:S01]  /*03b0*/  IMAD.SHL.U32 R2, R165, 0x2, RZ ;  /* 0x00000002a5027824 */ /* 0x002fe200078e00ff */
[----:B------:R-:W-:-:S02]  /*03c0*/  LOP3.LUT R199, R133, 0x40, RZ, 0xfc, !PT ;  /* 0x0000004085c77812 */ /* 0x000fc400078efcff */
[----:B------:R-:W-:Y:S01]  /*03d0*/  LOP3.LUT R187, R133, 0x70, RZ, 0xfc, !PT ;  /* 0x0000007085bb7812 */ /* 0x000fe200078efcff */
[----:B------:R-:W-:Y:S01]  /*03e0*/  IMAD.SHL.U32 R4, R51, 0x40, RZ ;  /* 0x0000004033047824 */ /* 0x000fe200078e00ff */
        /* <DEDUP_REMOVED lines=8> */
[----:B------:R-:W-:-:S02]  /*0470*/  LOP3.LUT R47, R133, 0x20, RZ, 0xfc, !PT ;  /* 0x00000020852f7812 */ /* 0x000fc400078efcff */
[-C--:B--2---:R-:W-:Y:S01]  /*0480*/  LEA R66, P5, R51, R100.reuse, 0x7 ;  /* 0x0000006433427211 */ /* 0x084fe200078a38ff */
[----:B------:R-:W-:Y:S01]  /*0490*/  IMAD.SHL.U32 R6, R49, 0x40, RZ ;  /* 0x0000004031067824 */ /* 0x000fe200078e00ff */
[-C--:B------:R-:W-:Y:S01]  /*04a0*/  LEA R62, P0, R165, R100.reuse, 0x2 ;  /* 0x00000064a53e7211 */ /* 0x080fe200078010ff */
[----:B------:R-:W-:Y:S01]  /*04b0*/  IMAD.SHL.U32 R8, R47, 0x40, RZ ;  /* 0x000000402f087824 */ /* 0x000fe200078e00ff */
[-C--:B------:R-:W-:Y:S02]  /*04c0*/  LEA.HI.X R67, R4, R101.reuse, RZ, 0x1, P5 ;  /* 0x0000006504437211 */ /* 0x080fe400028f0cff */
[----:B------:R-:W-:Y:S01]  /*04d0*/  LEA R78, P5, R199, R100, 0x7 ;  /* 0x00000064c74e7211 */ /* 0x000fe200078a38ff */
[----:B----4-:R-:W-:Y:S01]  /*04e0*/  ULEA UR7, UR6, UR7, 0x18 ;  /* 0x0000000706077291 */ /* 0x010fe2000f8ec0ff */
[----:B------:R-:W-:Y:S02]  /*04f0*/  LOP3.LUT R45, R133, 0x28, RZ, 0xfc, !PT ;  /* 0x00000028852d7812 */ /* 0x000fe400078efcff */
[----:B------:R-:W-:-:S02]  /*0500*/  LEA.HI.X R79, R16, R101, RZ, 0x1, P5 ;  /* 0x00000065104f7211 */ /* 0x000fc400028f0cff */
[-C--:B------:R-:W-:Y:S01]  /*0510*/  LEA R24, P5, R187, R100.reuse, 0x7 ;  /* 0x00000064bb187211 */ /* 0x080fe200078a38ff */
[----:B------:R-:W-:Y:S01]  /*0520*/  IMAD.SHL.U32 R10, R45, 0x40, RZ ;  /* 0x000000402d0a7824 */ /* 0x000fe200078e00ff */
[----:B------:R-:W-:Y:S02]  /*0530*/  LOP3.LUT R43, R133, 0x30, RZ, 0xfc, !PT ;  /* 0x00000030852b7812 */ /* 0x000fe400078efcff */
[-C--:B------:R-:W-:Y:S02]  /*0540*/  LEA.HI.X R25, R36, R101.reuse, RZ, 0x1, P5 ;  /* 0x0000006524197211 */ /* 0x080fe400028f0cff */
[----:B------:R-:W-:Y:S01]  /*0550*/  LEA R36, P5, R135, R100, 0x7 ;  /* 0x0000006487247211 */ /* 0x000fe200078a38ff */
[----:B------:R-:W-:Y:S01]  /*0560*/  IMAD.SHL.U32 R12, R43, 0x40, RZ ;  /* 0x000000402b0c7824 */ /* 0x000fe200078e00ff */
[-C--:B------:R-:W-:Y:S01]  /*0570*/  LEA.HI.X R63, R2, R101.reuse, RZ, 0x1, P0 ;  /* 0x00000065023f7211 */ /* 0x080fe200000f0cff */
[----:B------:R-:W-:Y:S01]  /*0580*/  IMAD.SHL.U32 R2, R53, 0x40, RZ ;  /* 0x0000004035027824 */ /* 0x000fe200078e00ff */
[----:B------:R-:W-:-:S02]  /*0590*/  LEA.HI.X R37, R48, R101, RZ, 0x1, P5 ;  /* 0x0000006530257211 */ /* 0x000fc400028f0cff */
[-C--:B------:R-:W-:Y:S01]  /*05a0*/  LEA R16, P5, R143, R100.reuse, 0x7 ;  /* 0x000000648f107211 */ /* 0x080fe200078a38ff */
[----:B------:R-:W-:Y:S01]  /*05b0*/  IMAD.WIDE.U32 R62, R159, 0x2, R62 ;  /* 0x000000029f3e7825 */ /* 0x000fe200078e003e */
[C---:B------:R-:W-:Y:S02]  /*05c0*/  LOP3.LUT R23, R133.reuse, 0x38, RZ, 0xfc, !PT ;  /* 0x0000003885177812 */ /* 0x040fe400078efcff */
[----:B------:R-:W-:Y:S01]  /*05d0*/  LEA.HI.X R17, R88, R101, RZ, 0x1, P5 ;  /* 0x0000006558117211 */ /* 0x000fe200028f0cff */
[----:B------:R-:W-:Y:S01]  /*05e0*/  BAR.SYNC.DEFER_BLOCKING 0x0 ;  /* 0x0000000000007b1d */ /* 0x000fe20000010000 */
[----:B------:R-:W-:Y:S01]  /*05f0*/  LOP3.LUT R197, R133, 0x48, RZ, 0xfc, !PT ;  /* 0x0000004885c57812 */ /* 0x000fe200078efcff */
[----:B------:R-:W-:Y:S01]  /*0600*/  IMAD.SHL.U32 R14, R23, 0x40, RZ ;  /* 0x00000040170e7824 */ /* 0x000fe200078e00ff */
[C---:B------:R-:W-:Y:S02]  /*0610*/  LOP3.LUT R195, R133.reuse, 0x50, RZ, 0xfc, !PT ;  /* 0x0000005085c37812 */ /* 0x040fe400078efcff */
[----:B------:R-:W-:Y:S01]  /*0620*/  LOP3.LUT R193, R133, 0x58, RZ, 0xfc, !PT ;  /* 0x0000005885c17812 */ /* 0x000fe200078efcff */
[----:B------:R-:W-:Y:S01]  /*0630*/  IMAD.SHL.U32 R18, R197, 0x40, RZ ;  /* 0x00000040c5127824 */ /* 0x000fe200078e00ff */
[-C--:B------:R-:W-:Y:S01]  /*0640*/  LEA R64, P6, R53, R100.reuse, 0x7 ;  /* 0x0000006435407211 */ /* 0x080fe200078c38ff */
[----:B------:R-:W-:Y:S01]  /*0650*/  IMAD.SHL.U32 R20, R195, 0x40, RZ ;  /* 0x00000040c3147824 */ /* 0x000fe200078e00ff */
[-C--:B------:R-:W-:Y:S01]  /*0660*/  LEA R68, P2, R49, R100.reuse, 0x7 ;  /* 0x0000006431447211 */ /* 0x080fe200078438ff */
[----:B------:R-:W-:Y:S01]  /*0670*/  IMAD.SHL.U32 R22, R193, 0x40, RZ ;  /* 0x00000040c1167824 */ /* 0x000fe200078e00ff */
[----:B------:R-:W-:-:S02]  /*0680*/  LEA R70, P0, R47, R100, 0x7 ;  /* 0x000000642f467211 */ /* 0x000fc400078038ff */
[-C--:B------:R-:W-:Y:S02]  /*0690*/  LEA R72, P4, R45, R100.reuse, 0x7 ;  /* 0x000000642d487211 */ /* 0x080fe400078838ff */
[C---:B------:R-:W-:Y:S02]  /*06a0*/  LOP3.LUT R191, R133.reuse, 0x60, RZ, 0xfc, !PT ;  /* 0x0000006085bf7812 */ /* 0x040fe400078efcff */
[C---:B------:R-:W-:Y:S02]  /*06b0*/  LOP3.LUT R189, R133.reuse, 0x68, RZ, 0xfc, !PT ;  /* 0x0000006885bd7812 */ /* 0x040fe400078efcff */
[----:B------:R-:W-:Y:S01]  /*06c0*/  LOP3.LUT R185, R133, 0x78, RZ, 0xfc, !PT ;  /* 0x0000007885b97812 */ /* 0x000fe200078efcff */
[----:B------:R-:W-:Y:S01]  /*06d0*/  IMAD.SHL.U32 R32, R191, 0x40, RZ ;  /* 0x00000040bf207824 */ /* 0x000fe200078e00ff */
[----:B------:R-:W-:Y:S01]  /*06e0*/  LOP3.LUT R141, R133, 0x80, RZ, 0xfc, !PT ;  /* 0x00000080858d7812 */ /* 0x000fe200078efcff */
[----:B------:R-:W-:Y:S01]  /*06f0*/  IMAD.SHL.U32 R34, R189, 0x40, RZ ;  /* 0x00000040bd227824 */ /* 0x000fe200078e00ff */
[----:B------:R-:W-:Y:S01]  /*0700*/  LOP3.LUT R155, R133, 0x88, RZ, 0xfc, !PT ;  /* 0x00000088859b7812 */ /* 0x000fe200078efcff */
[----:B------:R-:W1:Y:S01]  /*0710*/  LDS R88, [UR7] ;  /* 0x00000007ff587984 */ /* 0x000e620008000800 */
[----:B------:R-:W-:Y:S01]  /*0720*/  LEA R74, P3, R43, R100, 0x7 ;  /* 0x000000642b4a7211 */ /* 0x000fe200078638ff */
[----:B------:R-:W-:Y:S01]  /*0730*/  IMAD.SHL.U32 R38, R185, 0x40, RZ ;  /* 0x00000040b9267824 */ /* 0x000fe200078e00ff */
[-C--:B------:R-:W-:Y:S01]  /*0740*/  LEA.HI.X R65, R2, R101.reuse, RZ, 0x1, P6 ;  /* 0x0000006502417211 */ /* 0x080fe200030f0cff */
[----:B------:R-:W-:Y:S01]  /*0750*/  IMAD.SHL.U32 R40, R141, 0x40, RZ ;  /* 0x000000408d287824 */ /* 0x000fe200078e00ff */
[-C--:B------:R-:W-:Y:S01]  /*0760*/  LEA.HI.X R69, R6, R101.reuse, RZ, 0x1, P2 ;  /* 0x0000006506457211 */ /* 0x080fe200010f0cff */
[----:B------:R-:W-:Y:S01]  /*0770*/  IMAD.SHL.U32 R42, R155, 0x40, RZ ;  /* 0x000000409b2a7824 */ /* 0x000fe200078e00ff */
[-C--:B------:R-:W-:Y:S01]  /*0780*/  LEA.HI.X R71, R8, R101.reuse, RZ, 0x1, P0 ;  /* 0x0000006508477211 */ /* 0x080fe200000f0cff */
[----:B------:R-:W-:Y:S01]  /*0790*/  IMAD.WIDE.U32 R64, R159, 0x2, R64 ;  /* 0x000000029f407825 */ /* 0x000fe200078e0040 */
[----:B------:R-:W-:-:S02]  /*07a0*/  LEA.HI.X R73, R10, R101, RZ, 0x1, P4 ;  /* 0x000000650a497211 */ /* 0x000fc400020f0cff */
[-C--:B------:R-:W-:Y:S02]  /*07b0*/  LEA R76, P6, R23, R100.reuse, 0x7 ;  /* 0x00000064174c7211 */ /* 0x080fe400078c38ff */
[-C--:B------:R-:W-:Y:S02]  /*07c0*/  LEA R80, P2, R197, R100.reuse, 0x7 ;  /* 0x00000064c5507211 */ /* 0x080fe400078438ff */
[-C--:B------:R-:W-:Y:S02]  /*07d0*/  LEA R82, P0, R195, R100.reuse, 0x7 ;  /* 0x00000064c3527211 */ /* 0x080fe400078038ff */
[----:B------:R-:W-:Y:S02]  /*07e0*/  LEA R54, P4, R193, R100, 0x7 ;  /* 0x00000064c1367211 */ /* 0x000fe400078838ff */
[----:B------:R-:W-:Y:S02]  /*07f0*/  LOP3.LUT R163, R133, 0x90, RZ, 0xfc, !PT ;  /* 0x0000009085a37812 */ /* 0x000fe400078efcff */
[----:B------:R-:W-:-:S02]  /*0800*/  LEA.HI.X R75, R12, R101, RZ, 0x1, P3 ;  /* 0x000000650c4b7211 */ /* 0x000fc400018f0cff */
[----:B------:R-:W-:Y:S01]  /*0810*/  LOP3.LUT R153, R133, 0x98, RZ, 0xfc, !PT ;  /* 0x0000009885997812 */ /* 0x000fe200078efcff */
[----:B------:R-:W-:Y:S01]  /*0820*/  IMAD.SHL.U32 R44, R163, 0x40, RZ ;  /* 0x00000040a32c7824 */ /* 0x000fe200078e00ff */
[C---:B------:R-:W-:Y:S02]  /*0830*/  LOP3.LUT R137, R133.reuse, 0xa8, RZ, 0xfc, !PT ;  /* 0x000000a885897812 */ /* 0x040fe400078efcff */
[----:B------:R-:W-:Y:S01]  /*0840*/  LOP3.LUT R151, R133, 0xb0, RZ, 0xfc, !PT ;  /* 0x000000b085977812 */ /* 0x000fe200078efcff */
[----:B------:R-:W-:Y:S01]  /*0850*/  IMAD.SHL.U32 R46, R153, 0x40, RZ ;  /* 0x00000040992e7824 */ /* 0x000fe200078e00ff */
[----:B------:R-:W-:Y:S01]  /*0860*/  LOP3.LUT R149, R133, 0xb8, RZ, 0xfc, !PT ;  /* 0x000000b885957812 */ /* 0x000fe200078efcff */
[----:B------:R-:W-:Y:S01]  /*0870*/  IMAD.SHL.U32 R50, R137, 0x40, RZ ;  /* 0x0000004089327824 */ /* 0x000fe200078e00ff */
[----:B------:R-:W-:Y:S01]  /*0880*/  LEA R56, P3, R191, R100, 0x7 ;  /* 0x00000064bf387211 */ /* 0x000fe200078638ff */
[----:B------:R-:W-:Y:S01]  /*0890*/  IMAD.SHL.U32 R52, R151, 0x40, RZ ;  /* 0x0000004097347824 */ /* 0x000fe200078e00ff */
[-C--:B------:R-:W-:Y:S01]  /*08a0*/  LEA.HI.X R77, R14, R101.reuse, RZ, 0x1, P6 ;  /* 0x000000650e4d7211 */ /* 0x080fe200030f0cff */
[----:B------:R-:W-:Y:S01]  /*08b0*/  IMAD.SHL.U32 R60, R149, 0x40, RZ ;  /* 0x00000040953c7824 */ /* 0x000fe200078e00ff */
[----:B------:R-:W-:-:S02]  /*08c0*/  LEA.HI.X R81, R18, R101, RZ, 0x1, P2 ;  /* 0x0000006512517211 */ /* 0x000fc400010f0cff */
[-C--:B------:R-:W-:Y:S02]  /*08d0*/  LEA.HI.X R83, R20, R101.reuse, RZ, 0x1, P0 ;  /* 0x0000006514537211 */ /* 0x080fe400000f0cff */
[----:B------:R-:W-:Y:S01]  /*08e0*/  LEA.HI.X R55, R22, R101, RZ, 0x1, P4 ;  /* 0x0000006516377211 */ /* 0x000fe200020f0cff */
[----:B------:R-:W-:Y:S01]  /*08f0*/  BAR.SYNC.DEFER_BLOCKING 0x0 ;  /* 0x0000000000007b1d */ /* 0x000fe20000010000 */
[-C--:B------:R-:W-:Y:S02]  /*0900*/  LEA R58, P6, R189, R100.reuse, 0x7 ;  /* 0x00000064bd3a7211 */ /* 0x080fe400078c38ff */
[-C--:B------:R-:W-:Y:S02]  /*0910*/  LEA R26, P2, R185, R100.reuse, 0x7 ;  /* 0x00000064b91a7211 */ /* 0x080fe400078438ff */
[-C--:B------:R-:W-:Y:S02]  /*0920*/  LEA R28, P0, R141, R100.reuse, 0x7 ;  /* 0x000000648d1c7211 */ /* 0x080fe400078038ff */
[----:B------:R-:W-:-:S02]  /*0930*/  LEA R30, P4, R155, R100, 0x7 ;  /* 0x000000649b1e7211 */ /* 0x000fc400078838ff */
[-C--:B------:R-:W-:Y:S01]  /*0940*/  LEA.HI.X R57, R32, R101.reuse, RZ, 0x1, P3 ;  /* 0x0000006520397211 */ /* 0x080fe200018f0cff */
[----:B------:R-:W-:Y:S01]  /*0950*/  IMAD.WIDE.U32 R66, R159, 0x2, R66 ;  /* 0x000000029f427825 */ /* 0x000fe200078e0042 */
[----:B------:R-:W-:Y:S02]  /*0960*/  LEA R32, P3, R163, R100, 0x7 ;  /* 0x00000064a3207211 */ /* 0x000fe400078638ff */
[-C--:B------:R-:W-:Y:S01]  /*0970*/  LEA.HI.X R59, R34, R101.reuse, RZ, 0x1, P6 ;  /* 0x00000065223b7211 */ /* 0x080fe200030f0cff */
[C---:B------:R-:W-:Y:S01]  /*0980*/  IMAD.WIDE.U32 R68, R159.reuse, 0x2, R68 ;  /* 0x000000029f447825 */ /* 0x040fe200078e0044 */
[-C--:B------:R-:W-:Y:S02]  /*0990*/  LEA.HI.X R27, R38, R101.reuse, RZ, 0x1, P2 ;  /* 0x00000065261b7211 */ /* 0x080fe400010f0cff */
[-C--:B------:R-:W-:Y:S01]  /*09a0*/  LEA.HI.X R29, R40, R101.reuse, RZ, 0x1, P0 ;  /* 0x00000065281d7211 */ /* 0x080fe200000f0cff */
[----:B------:R-:W-:Y:S01]  /*09b0*/  IMAD.WIDE.U32 R70, R159, 0x2, R70 ;  /* 0x000000029f467825 */ /* 0x000fe200078e0046 */
[----:B------:R-:W-:-:S02]  /*09c0*/  LEA.HI.X R31, R42, R101, RZ, 0x1, P4 ;  /* 0x000000652a1f7211 */ /* 0x000fc400020f0cff */
[-C--:B------:R-:W-:Y:S01]  /*09d0*/  LEA R34, P6, R153, R100.reuse, 0x7 ;  /* 0x0000006499227211 */ /* 0x080fe200078c38ff */
[----:B------:R-:W-:Y:S01]  /*09e0*/  IMAD.WIDE.U32 R74, R159, 0x2, R74 ;  /* 0x000000029f4a7825 */ /* 0x000fe200078e004a */
[-C--:B------:R-:W-:Y:S01]  /*09f0*/  LEA R38, P2, R137, R100.reuse, 0x7 ;  /* 0x0000006489267211 */ /* 0x080fe200078438ff */
[----:B---3--:R-:W5:Y:S01]  /*0a00*/  LDG.E.U16 R22, desc[UR12][R62.64] ;  /* 0x0000000c3e167981 */ /* 0x008f62000c1e1500 */
[-C--:B------:R-:W-:Y:S01]  /*0a10*/  LEA R40, P0, R151, R100.reuse, 0x7 ;  /* 0x0000006497287211 */ /* 0x080fe200078038ff */
[----:B------:R-:W-:Y:S01]  /*0a20*/  IMAD.WIDE.U32 R78, R159, 0x2, R78 ;  /* 0x000000029f4e7825 */ /* 0x000fe200078e004e */
[----:B------:R-:W-:Y:S01]  /*0a30*/  LEA R10, P4, R149, R100, 0x7 ;  /* 0x00000064950a7211 */ /* 0x000fe200078838ff */
[----:B------:R-:W5:Y:S01]  /*0a40*/  LDG.E.U16 R42, desc[UR12][R64.64] ;  /* 0x0000000c402a7981 */ /* 0x000f62000c1e1500 */
[-C--:B------:R-:W-:Y:S01]  /*0a50*/  LEA.HI.X R33, R44, R101.reuse, RZ, 0x1, P3 ;  /* 0x000000652c217211 */ /* 0x080fe200018f0cff */
[----:B------:R-:W-:Y:S01]  /*0a60*/  IMAD.WIDE.U32 R24, R159, 0x2, R24 ;  /* 0x000000029f187825 */ /* 0x000fe200078e0018 */
[-C--:B------:R-:W-:Y:S01]  /*0a70*/  LEA.HI.X R35, R46, R101.reuse, RZ, 0x1, P6 ;  /* 0x000000652e237211 */ /* 0x080fe200030f0cff */
[----:B------:R-:W5:Y:S01]  /*0a80*/  LDG.E.U16 R44, desc[UR12][R62.64+0x40] ;  /* 0x0000400c3e2c7981 */ /* 0x000f62000c1e1500 */
[----:B------:R-:W-:-:S02]  /*0a90*/  LEA.HI.X R39, R50, R101, RZ, 0x1, P2 ;  /* 0x0000006532277211 */ /* 0x000fc400010f0cff */
[-C--:B------:R-:W-:Y:S01]  /*0aa0*/  LEA.HI.X R41, R52, R101.reuse, RZ, 0x1, P0 ;  /* 0x0000006534297211 */ /* 0x080fe200000f0cff */
[----:B------:R-:W5:Y:S01]  /*0ab0*/  LDG.E.U16 R46, desc[UR12][R64.64+0x40] ;  /* 0x0000400c402e7981 */ /* 0x000f62000c1e1500 */
[----:B------:R-:W-:Y:S02]  /*0ac0*/  LEA.HI.X R11, R60, R101, RZ, 0x1, P4 ;  /* 0x000000653c0b7211 */ /* 0x000fe400020f0cff */
[C---:B------:R-:W-:Y:S01]  /*0ad0*/  LOP3.LUT R161, R133.reuse, 0xc0, RZ, 0xfc, !PT ;  /* 0x000000c085a17812 */ /* 0x040fe200078efcff */
[----:B------:R-:W5:Y:S01]  /*0ae0*/  LDG.E.U16 R48, desc[UR12][R66.64] ;  /* 0x0000000c42307981 */ /* 0x000f62000c1e1500 */
[----:B------:R-:W-:Y:S02]  /*0af0*/  LOP3.LUT R147, R133, 0xc8, RZ, 0xfc, !PT ;  /* 0x000000c885937812 */ /* 0x000fe400078efcff */
[C---:B------:R-:W-:Y:S01]  /*0b00*/  LEA R12, P3, R161.reuse, R100, 0x7 ;  /* 0x00000064a10c7211 */ /* 0x040fe200078638ff */
[----:B------:R-:W5:Y:S01]  /*0b10*/  LDG.E.U16 R52, desc[UR12][R66.64+0x40] ;  /* 0x0000400c42347981 */ /* 0x000f62000c1e1500 */
[----:B------:R-:W-:Y:S01]  /*0b20*/  IMAD.SHL.U32 R84, R161, 0x40, RZ ;  /* 0x00000040a1547824 */ /* 0x000fe200078e00ff */
[----:B------:R-:W-:-:S02]  /*0b30*/  LOP3.LUT R145, R133, 0xe8, RZ, 0xfc, !PT ;  /* 0x000000e885917812 */ /* 0x000fc400078efcff */
[----:B------:R-:W5:Y:S01]  /*0b40*/  LDG.E.U16 R61, desc[UR12][R68.64+0x40] ;  /* 0x0000400c443d7981 */ /* 0x000f62000c1e1500 */
[----:B------:R-:W-:Y:S01]  /*0b50*/  LOP3.LUT R157, R133, 0xe0, RZ, 0xfc, !PT ;  /* 0x000000e0859d7812 */ /* 0x000fe200078efcff */
[----:B------:R-:W-:Y:S01]  /*0b60*/  IMAD.WIDE.U32 R72, R159, 0x2, R72 ;  /* 0x000000029f487825 */ /* 0x000fe200078e0048 */
[----:B------:R-:W-:Y:S01]  /*0b70*/  LEA.HI.X R13, R84, R101, RZ, 0x1, P3 ;  /* 0x00000065540d7211 */ /* 0x000fe200018f0cff */
[----:B------:R-:W5:Y:S01]  /*0b80*/  LDG.E.U16 R50, desc[UR12][R68.64] ;  /* 0x0000000c44327981 */ /* 0x000f62000c1e1500 */
[----:B------:R-:W-:Y:S01]  /*0b90*/  LOP3.LUT R3, R133, 0xd8, RZ, 0xfc, !PT ;  /* 0x000000d885037812 */ /* 0x000fe200078efcff */
[----:B------:R-:W-:Y:S01]  /*0ba0*/  IMAD.WIDE.U32 R76, R159, 0x2, R76 ;  /* 0x000000029f4c7825 */ /* 0x000fe200078e004c */
[C---:B------:R-:W-:Y:S01]  /*0bb0*/  LOP3.LUT R139, R133.reuse, 0xf0, RZ, 0xfc, !PT ;  /* 0x000000f0858b7812 */ /* 0x040fe200078efcff */
[----:B------:R-:W5:Y:S01]  /*0bc0*/  LDG.E.U16 R60, desc[UR12][R70.64] ;  /* 0x0000000c463c7981 */ /* 0x000f62000c1e1500 */
[----:B------:R-:W-:Y:S01]  /*0bd0*/  LOP3.LUT R133, R133, 0xf8, RZ, 0xfc, !PT ;  /* 0x000000f885857812 */ /* 0x000fe200078efcff */
[----:B------:R-:W-:Y:S01]  /*0be0*/  IMAD.WIDE.U32 R80, R159, 0x2, R80 ;  /* 0x000000029f507825 */ /* 0x000fe200078e0050 */
[-C--:B------:R-:W-:Y:S01]  /*0bf0*/  LEA R14, P6, R147, R100.reuse, 0x7 ;  /* 0x00000064930e7211 */ /* 0x080fe200078c38ff */
[----:B------:R-:W5:Y:S01]  /*0c00*/  LDG.E.U16 R62, desc[UR12][R70.64+0x40] ;  /* 0x0000400c463e7981 */ /* 0x000f62000c1e1500 */
[-C--:B------:R-:W-:Y:S01]  /*0c10*/  LEA R8, P4, R145, R100.reuse, 0x7 ;  /* 0x0000006491087211 */ /* 0x080fe200078838ff */
[----:B------:R-:W-:Y:S01]  /*0c20*/  IMAD.WIDE.U32 R82, R159, 0x2, R82 ;  /* 0x000000029f527825 */ /* 0x000fe200078e0052 */
[-C--:B------:R-:W-:Y:S01]  /*0c30*/  LEA R20, P0, R157, R100.reuse, 0x7 ;  /* 0x000000649d147211 */ /* 0x080fe200078038ff */
[----:B------:R-:W5:Y:S01]  /*0c40*/  LDG.E.U16 R64, desc[UR12][R74.64] ;  /* 0x0000000c4a407981 */ /* 0x000f62000c1e1500 */
[-C--:B------:R-:W-:Y:S01]  /*0c50*/  LEA R18, P2, R3, R100.reuse, 0x7 ;  /* 0x0000006403127211 */ /* 0x080fe200078438ff */
[----:B------:R-:W-:Y:S01]  /*0c60*/  IMAD.WIDE.U32 R26, R159, 0x2, R26 ;  /* 0x000000029f1a7825 */ /* 0x000fe200078e001a */
[----:B------:R-:W-:Y:S01]  /*0c70*/  LEA R6, P3, R139, R100, 0x7 ;  /* 0x000000648b067211 */ /* 0x000fe200078638ff */
[----:B------:R-:W5:Y:S02]  /*0c80*/  LDG.E.U16 R67, desc[UR12][R74.64+0x40] ;  /* 0x0000400c4a437981 */ /* 0x000f64000c1e1500 */
[----:B------:R-:W-:-:S02]  /*0c90*/  IMAD.WIDE.U32 R84, R159, 0x2, R54 ;  /* 0x000000029f547825 */ /* 0x000fc400078e0036 */
[----:B------:R-:W5:Y:S02]  /*0ca0*/  LDG.E.U16 R69, desc[UR12][R78.64] ;  /* 0x0000000c4e457981 */ /* 0x000f64000c1e1500 */
[----:B------:R-:W-:Y:S02]  /*0cb0*/  IMAD.SHL.U32 R86, R147, 0x40, RZ ;  /* 0x0000004093567824 */ /* 0x000fe400078e00ff */
[----:B------:R-:W5:Y:S01]  /*0cc0*/  LDG.E.U16 R71, desc[UR12][R78.64+0x40] ;  /* 0x0000400c4e477981 */ /* 0x000f62000c1e1500 */
[----:B------:R-:W-:Y:S02]  /*0cd0*/  IMAD.SHL.U32 R94, R145, 0x40, RZ ;  /* 0x00000040915e7824 */ /* 0x000fe400078e00ff */
[C---:B------:R-:W-:Y:S01]  /*0ce0*/  IMAD.WIDE.U32 R32, R159.reuse, 0x2, R32 ;  /* 0x000000029f207825 */ /* 0x040fe200078e0020 */
[----:B------:R-:W5:Y:S01]  /*0cf0*/  LDG.E.U16 R75, desc[UR12][R24.64] ;  /* 0x0000000c184b7981 */ /* 0x000f62000c1e1500 */
[-C--:B------:R-:W-:Y:S02]  /*0d00*/  LEA.HI.X R15, R86, R101.reuse, RZ, 0x1, P6 ;  /* 0x00000065560f7211 */ /* 0x080fe400030f0cff */
[----:B------:R-:W-:Y:S01]  /*0d10*/  IMAD.WIDE.U32 R34, R159, 0x2, R34 ;  /* 0x000000029f227825 */ /* 0x000fe200078e0022 */
[----:B------:R-:W5:Y:S01]  /*0d20*/  LDG.E.U16 R63, desc[UR12][R72.64] ;  /* 0x0000000c483f7981 */ /* 0x000f62000c1e1500 */
[----:B------:R-:W-:-:S02]  /*0d30*/  LEA.HI.X R9, R94, R101, RZ, 0x1, P4 ;  /* 0x000000655e097211 */ /* 0x000fc400020f0cff */
[----:B------:R-:W-:Y:S01]  /*0d40*/  IMAD.SHL.U32 R92, R157, 0x40, RZ ;  /* 0x000000409d5c7824 */ /* 0x000fe200078e00ff */
[----:B------:R2:W5:Y:S01]  /*0d50*/  LDG.E.U16 R78, desc[UR12][R24.64+0x40] ;  /* 0x0000400c184e7981 */ /* 0x000562000c1e1500 */
[----:B------:R-:W-:Y:S01]  /*0d60*/  IMAD.WIDE.U32 R10, R159, 0x2, R10 ;  /* 0x000000029f0a7825 */ /* 0x000fe200078e000a */
[----:B------:R-:W-:Y:S02]  /*0d70*/  LEA R4, P6, R133, R100, 0x7 ;  /* 0x0000006485047211 */ /* 0x000fe400078c38ff */
[----:B------:R-:W5:Y:S01]  /*0d80*/  LDG.E.U16 R65, desc[UR12][R72.64+0x40] ;  /* 0x0000400c48417981 */ /* 0x000f62000c1e1500 */
[----:B------:R-:W-:Y:S01]  /*0d90*/  IMAD.SHL.U32 R90, R3, 0x40, RZ ;  /* 0x00000040035a7824 */ /* 0x000fe200078e00ff */
[-C--:B------:R-:W-:Y:S01]  /*0da0*/  LEA.HI.X R21, R92, R101.reuse, RZ, 0x1, P0 ;  /* 0x000000655c157211 */ /* 0x080fe200000f0cff */
[----:B------:R-:W-:Y:S01]  /*0db0*/  IMAD.WIDE.U32 R28, R159, 0x2, R28 ;  /* 0x000000029f1c7825 */ /* 0x000fe200078e001c */
[----:B------:R-:W5:Y:S01]  /*0dc0*/  LDG.E.U16 R66, desc[UR12][R76.64] ;  /* 0x0000000c4c427981 */ /* 0x000f62000c1e1500 */
[----:B--2---:R-:W2:Y:S02]  /*0dd0*/  LDC.64 R24, c[0x0][0x388] ;  /* 0x0000e200ff187b82 */ /* 0x004ea40000000a00 */
[----:B------:R-:W-:Y:S01]  /*0de0*/  IMAD.SHL.U32 R98, R133, 0x40, RZ ;  /* 0x0000004085627824 */ /* 0x000fe200078e00ff */
[----:B------:R3:W5:Y:S01]  /*0df0*/  LDG.E.U16 R68, desc[UR12][R76.64+0x40] ;  /* 0x0000400c4c447981 */ /* 0x000762000c1e1500 */
[----:B------:R-:W-:Y:S01]  /*0e00*/  IMAD.WIDE.U32 R36, R159, 0x2, R36 ;  /* 0x000000029f247825 */ /* 0x000fe200078e0024 */
[----:B------:R-:W-:-:S02]  /*0e10*/  LEA.HI.X R19, R90, R101, RZ, 0x1, P2 ;  /* 0x000000655a137211 */ /* 0x000fc400010f0cff */
[----:B------:R-:W5:Y:S01]  /*0e20*/  LDG.E.U16 R70, desc[UR12][R80.64] ;  /* 0x0000000c50467981 */ /* 0x000f62000c1e1500 */
[----:B------:R-:W-:Y:S01]  /*0e30*/  IMAD.WIDE.U32 R12, R159, 0x2, R12 ;  /* 0x000000029f0c7825 */ /* 0x000fe200078e000c */
[-C--:B------:R-:W-:Y:S02]  /*0e40*/  LEA.HI.X R5, R98, R101.reuse, RZ, 0x1, P6 ;  /* 0x0000006562057211 */ /* 0x080fe400030f0cff */
[----:B------:R-:W5:Y:S01]  /*0e50*/  LDG.E.U16 R73, desc[UR12][R80.64+0x40] ;  /* 0x0000400c50497981 */ /* 0x000f62000c1e1500 */
[----:B------:R-:W-:Y:S02]  /*0e60*/  IMAD.SHL.U32 R134, R165, 0x4, RZ ;  /* 0x00000004a5867824 */ /* 0x000fe400078e00ff */
[C---:B---3--:R-:W-:Y:S01]  /*0e70*/  IMAD.WIDE.U32 R76, R159.reuse, 0x2, R56 ;  /* 0x000000029f4c7825 */ /* 0x048fe200078e0038 */
[----:B------:R-:W5:Y:S03]  /*0e80*/  LDG.E.U16 R72, desc[UR12][R82.64] ;  /* 0x0000000c52487981 */ /* 0x000f66000c1e1500 */
[C---:B------:R-:W-:Y:S01]  /*0e90*/  IMAD.WIDE.U32 R30, R159.reuse, 0x2, R30 ;  /* 0x000000029f1e7825 */ /* 0x040fe200078e001e */
[----:B------:R-:W5:Y:S03]  /*0ea0*/  LDG.E.U16 R74, desc[UR12][R82.64+0x40] ;  /* 0x0000400c524a7981 */ /* 0x000f66000c1e1500 */
[C---:B------:R-:W-:Y:S01]  /*0eb0*/  IMAD.WIDE.U32 R38, R159.reuse, 0x2, R38 ;  /* 0x000000029f267825 */ /* 0x040fe200078e0026 */
[----:B------:R-:W5:Y:S03]  /*0ec0*/  LDG.E.U16 R54, desc[UR12][R84.64] ;  /* 0x0000000c54367981 */ /* 0x000f66000c1e1500 */
[----:B------:R-:W-:Y:S01]  /*0ed0*/  IMAD.WIDE.U32 R40, R159, 0x2, R40 ;  /* 0x000000029f287825 */ /* 0x000fe200078e0028 */
[----:B------:R-:W5:Y:S03]  /*0ee0*/  LDG.E.U16 R55, desc[UR12][R84.64+0x40] ;  /* 0x0000400c54377981 */ /* 0x000f66000c1e1500 */
[----:B------:R-:W-:Y:S01]  /*0ef0*/  IMAD.SHL.U32 R96, R139, 0x40, RZ ;  /* 0x000000408b607824 */ /* 0x000fe200078e00ff */
[----:B------:R-:W5:Y:S04]  /*0f00*/  LDG.E.U16 R79, desc[UR12][R26.64] ;  /* 0x0000000c1a4f7981 */ /* 0x000f68000c1e1500 */
[----:B------:R-:W5:Y:S01]  /*0f10*/  LDG.E.U16 R80, desc[UR12][R26.64+0x40] ;  /* 0x0000400c1a507981 */ /* 0x000f62000c1e1500 */
[----:B------:R-:W-:Y:S01]  /*0f20*/  IMAD.WIDE.U32 R16, R159, 0x2, R16 ;  /* 0x000000029f107825 */ /* 0x000fe200078e0010 */
[----:B------:R-:W-:-:S02]  /*0f30*/  LEA.HI.X R7, R96, R101, RZ, 0x1, P3 ;  /* 0x0000006560077211 */ /* 0x000fc400018f0cff */
[----:B------:R-:W5:Y:S04]  /*0f40*/  LDG.E.U16 R83, desc[UR12][R32.64] ;  /* 0x0000000c20537981 */ /* 0x000f68000c1e1500 */
[----:B------:R-:W5:Y:S04]  /*0f50*/  LDG.E.U16 R84, desc[UR12][R32.64+0x40] ;  /* 0x0000400c20547981 */ /* 0x000f68000c1e1500 */
[----:B------:R-:W5:Y:S04]  /*0f60*/  LDG.E.U16 R85, desc[UR12][R34.64] ;  /* 0x0000000c22557981 */ /* 0x000f68000c1e1500 */
[----:B------:R-:W5:Y:S04]  /*0f70*/  LDG.E.U16 R26, desc[UR12][R34.64+0x40] ;  /* 0x0000400c221a7981 */ /* 0x000f68000c1e1500 */
[----:B------:R-:W5:Y:S01]  /*0f80*/  LDG.E.U16 R33, desc[UR12][R10.64] ;  /* 0x0000000c0a217981 */ /* 0x000f62000c1e1500 */
[----:B------:R-:W-:-:S03]  /*0f90*/  IMAD.WIDE.U32 R14, R159, 0x2, R14 ;  /* 0x000000029f0e7825 */ /* 0x000fc600078e000e */
[----:B------:R-:W5:Y:S04]  /*0fa0*/  LDG.E.U16 R56, desc[UR12][R76.64] ;  /* 0x0000000c4c387981 */ /* 0x000f68000c1e1500 */
[----:B------:R2:W5:Y:S01]  /*0fb0*/  LDG.E.U16 R34, desc[UR12][R10.64+0x40] ;  /* 0x0000400c0a227981 */ /* 0x000562000c1e1500 */
[----:B------:R-:W-:-:S03]  /*0fc0*/  IMAD.WIDE.U32 R8, R159, 0x2, R8 ;  /* 0x000000029f087825 */ /* 0x000fc600078e0008 */
[----:B------:R-:W5:Y:S01]  /*0fd0*/  LDG.E.U16 R57, desc[UR12][R76.64+0x40] ;  /* 0x0000400c4c397981 */ /* 0x000f62000c1e1500 */
[----:B------:R-:W-:-:S03]  /*0fe0*/  IMAD.SHL.U32 R136, R53, 0x80, RZ ;  /* 0x0000008035887824 */ /* 0x000fc600078e00ff */
[----:B------:R-:W5:Y:S01]  /*0ff0*/  LDG.E.U16 R81, desc[UR12][R28.64] ;  /* 0x0000000c1c517981 */ /* 0x000f62000c1e1500 */
[----:B--2---:R-:W-:-:S03]  /*1000*/  LEA R10, P0, R165, R24, 0x3 ;  /* 0x00000018a50a7211 */ /* 0x004fc600078018ff */
[----:B------:R-:W5:Y:S01]  /*1010*/  LDG.E.U16 R27, desc[UR12][R36.64] ;  /* 0x0000000c241b7981 */ /* 0x000f62000c1e1500 */
[----:B------:R-:W-:-:S03]  /*1020*/  LEA.HI.X R11, R134, R25, RZ, 0x1, P0 ;  /* 0x00000019860b7211 */ /* 0x000fc600000f0cff */
[----:B------:R-:W5:Y:S01]  /*1030*/  LDG.E.U16 R76, desc[UR12][R28.64+0x40] ;  /* 0x0000400c1c4c7981 */ /* 0x000f62000c1e1500 */
[----:B------:R-:W-:-:S03]  /*1040*/  IMAD.WIDE.U32 R86, R159, 0x2, R58 ;  /* 0x000000029f567825 */ /* 0x000fc600078e003a */
[----:B------:R-:W5:Y:S01]  /*1050*/  LDG.E.U16 R35, desc[UR12][R12.64] ;  /* 0x0000000c0c237981 */ /* 0x000f62000c1e1500 */
[----:B------:R-:W-:-:S03]  /*1060*/  IMAD.WIDE.U32 R18, R159, 0x2, R18 ;  /* 0x000000029f127825 */ /* 0x000fc600078e0012 */
[----:B------:R-:W5:Y:S04]  /*1070*/  LDG.E.U16 R77, desc[UR12][R30.64] ;  /* 0x0000000c1e4d7981 */ /* 0x000f68000c1e1500 */
[----:B------:R-:W5:Y:S01]  /*1080*/  LDG.E.U16 R28, desc[UR12][R36.64+0x40] ;  /* 0x0000400c241c7981 */ /* 0x000f62000c1e1500 */
[----:B------:R-:W-:-:S03]  /*1090*/  IMAD.WIDE.U32 R20, R159, 0x2, R20 ;  /* 0x000000029f147825 */ /* 0x000fc600078e0014 */
[----:B------:R-:W5:Y:S01]  /*10a0*/  LDG.E.U16 R82, desc[UR12][R30.64+0x40] ;  /* 0x0000400c1e527981 */ /* 0x000f62000c1e1500 */
[----:B------:R-:W-:-:S03]  /*10b0*/  IMAD.WIDE.U32 R4, R159, 0x2, R4 ;  /* 0x000000029f047825 */ /* 0x000fc600078e0004 */
[----:B------:R-:W5:Y:S04]  /*10c0*/  LDG.E.U16 R29, desc[UR12][R38.64] ;  /* 0x0000000c261d7981 */ /* 0x000f68000c1e1500 */
[----:B------:R2:W5:Y:S01]  /*10d0*/  LDG.E.U16 R36, desc[UR12][R12.64+0x40] ;  /* 0x0000400c0c247981 */ /* 0x000562000c1e1500 */
[----:B------:R-:W-:-:S03]  /*10e0*/  IMAD.SHL.U32 R146, R51, 0x80, RZ ;  /* 0x0000008033927824 */ /* 0x000fc600078e00ff */
[----:B------:R-:W5:Y:S01]  /*10f0*/  LDG.E.U16 R30, desc[UR12][R38.64+0x40] ;  /* 0x0000400c261e7981 */ /* 0x000f62000c1e1500 */
[----:B------:R-:W-:-:S03]  /*1100*/  IMAD.SHL.U32 R144, R49, 0x80, RZ ;  /* 0x0000008031907824 */ /* 0x000fc600078e00ff */
[----:B------:R-:W5:Y:S01]  /*1110*/  LDG.E.U16 R31, desc[UR12][R40.64] ;  /* 0x0000000c281f7981 */ /* 0x000f62000c1e1500 */
[----:B--2---:R-:W-:-:S03]  /*1120*/  LEA R12, P0, R53, R24, 0x8 ;  /* 0x00000018350c7211 */ /* 0x004fc600078040ff */
[----:B------:R-:W5:Y:S01]  /*1130*/  LDG.E.U16 R32, desc[UR12][R40.64+0x40] ;  /* 0x0000400c28207981 */ /* 0x000f62000c1e1500 */
[----:B------:R-:W-:-:S03]  /*1140*/  LEA.HI.X R13, R136, R25, RZ, 0x1, P0 ;  /* 0x00000019880d7211 */ /* 0x000fc600000f0cff */
[----:B------:R-:W5:Y:S04]  /*1150*/  LDG.E.U16 R39, desc[UR12][R16.64] ;  /* 0x0000000c10277981 */ /* 0x000f68000c1e1500 */
[----:B------:R-:W5:Y:S04]  /*1160*/  LDG.E.U16 R37, desc[UR12][R14.64] ;  /* 0x0000000c0e257981 */ /* 0x000f68000c1e1500 */
[----:B------:R-:W5:Y:S04]  /*1170*/  LDG.E.U16 R40, desc[UR12][R16.64+0x40] ;  /* 0x0000400c10287981 */ /* 0x000f68000c1e1500 */
[----:B------:R2:W5:Y:S04]  /*1180*/  LDG.E.U16 R38, desc[UR12][R14.64+0x40] ;  /* 0x0000400c0e267981 */ /* 0x000568000c1e1500 */
[----:B------:R-:W5:Y:S04]  /*1190*/  LDG.E.U16 R90, desc[UR12][R8.64] ;  /* 0x0000000c085a7981 */ /* 0x000f68000c1e1500 */
[----:B------:R3:W5:Y:S01]  /*11a0*/  LDG.E.U16 R16, desc[UR12][R8.64+0x40] ;  /* 0x0000400c08107981 */ /* 0x000762000c1e1500 */
[----:B--2---:R-:W-:Y:S01]  /*11b0*/  LEA R14, P2, R51, R24, 0x8 ;  /* 0x00000018330e7211 */ /* 0x004fe200078440ff */
[----:B------:R-:W-:-:S02]  /*11c0*/  IMAD.WIDE.U32 R6, R159, 0x2, R6 ;  /* 0x000000029f067825 */ /* 0x000fc400078e0006 */
[----:B------:R-:W5:Y:S01]  /*11d0*/  LDG.E.U16 R58, desc[UR12][R86.64] ;  /* 0x0000000c563a7981 */ /* 0x000f62000c1e1500 */
[----:B------:R-:W-:-:S03]  /*11e0*/  LEA.HI.X R15, R146, R25, RZ, 0x1, P2 ;  /* 0x00000019920f7211 */ /* 0x000fc600010f0cff */
[----:B------:R-:W5:Y:S01]  /*11f0*/  LDG.E.U16 R59, desc[UR12][R86.64+0x40] ;  /* 0x0000400c563b7981 */ /* 0x000f62000c1e1500 */
[----:B---3--:R-:W-:Y:S01]  /*1200*/  IMAD.WIDE.U32 R8, R159, 0x2, R10 ;  /* 0x000000029f087825 */ /* 0x008fe200078e000a */
[----:B------:R-:W-:Y:S02]  /*1210*/  LEA R10, P0, R49, R24, 0x8 ;  /* 0x00000018310a7211 */ /* 0x000fe400078040ff */
[----:B------:R-:W5:Y:S01]  /*1220*/  LDG.E.U16 R41, desc[UR12][R18.64] ;  /* 0x0000000c12297981 */ /* 0x000f62000c1e1500 */
[----:B------:R-:W-:-:S03]  /*1230*/  IMAD.SHL.U32 R140, R47, 0x80, RZ ;  /* 0x000000802f8c7824 */ /* 0x000fc600078e00ff */
[----:B------:R-:W5:Y:S01]  /*1240*/  LDG.E.U16 R89, desc[UR12][R20.64+0x40] ;  /* 0x0000400c14597981 */ /* 0x000f62000c1e1500 */
[----:B------:R-:W-:-:S03]  /*1250*/  LEA.HI.X R11, R144, R25, RZ, 0x1, P0 ;  /* 0x00000019900b7211 */ /* 0x000fc600000f0cff */
[----:B------:R-:W5:Y:S04]  /*1260*/  LDG.E.U16 R86, desc[UR12][R18.64+0x40] ;  /* 0x0000400c12567981 */ /* 0x000f68000c1e1500 */
[----:B------:R-:W5:Y:S01]  /*1270*/  LDG.E.U16 R87, desc[UR12][R20.64] ;  /* 0x0000000c14577981 */ /* 0x000f62000c1e1500 */
[----:B------:R-:W-:-:S03]  /*1280*/  IMAD.SHL.U32 R142, R45, 0x80, RZ ;  /* 0x000000802d8e7824 */ /* 0x000fc600078e00ff */
[----:B------:R-:W5:Y:S04]  /*1290*/  LDG.E.U16 R51, desc[UR12][R8.64+0x80] ;  /* 0x0000800c08337981 */ /* 0x000f68000c1e1500 */
[----:B------:R-:W5:Y:S04]  /*12a0*/  LDG.E.U16 R19, desc[UR12][R4.64] ;  /* 0x0000000c04137981 */ /* 0x000f68000c1e1500 */
[----:B------:R2:W5:Y:S04]  /*12b0*/  LDG.E.U16 R20, desc[UR12][R4.64+0x40] ;  /* 0x0000400c04147981 */ /* 0x000568000c1e1500 */
[----:B------:R-:W5:Y:S04]  /*12c0*/  LDG.E.U16 R21, desc[UR12][R8.64] ;  /* 0x0000000c08157981 */ /* 0x000f68000c1e1500 */
[----:B------:R-:W5:Y:S01]  /*12d0*/  LDG.E.U16 R49, desc[UR12][R8.64+0x40] ;  /* 0x0000400c08317981 */ /* 0x000f62000c1e1500 */
[----:B--2---:R-:W-:-:S03]  /*12e0*/  IMAD.WIDE.U32 R4, R159, 0x2, R12 ;  /* 0x000000029f047825 */ /* 0x004fc600078e000c */
[----:B------:R2:W5:Y:S01]  /*12f0*/  LDG.E.U16 R53, desc[UR12][R8.64+0xc0] ;  /* 0x0000c00c08357981 */ /* 0x000562000c1e1500 */
[----:B------:R-:W-:Y:S01]  /*1300*/  LEA R12, P2, R45, R24, 0x8 ;  /* 0x000000182d0c7211 */ /* 0x000fe200078440ff */
[----:B------:R-:W-:Y:S02]  /*1310*/  IMAD.SHL.U32 R138, R43, 0x80, RZ ;  /* 0x000000802b8a7824 */ /* 0x000fe400078e00ff */
[----:B------:R-:W5:Y:S01]  /*1320*/  LDG.E.U16 R17, desc[UR12][R6.64] ;  /* 0x0000000c06117981 */ /* 0x000f62000c1e1500 */
[----:B------:R-:W-:-:S03]  /*1330*/  IMAD.SHL.U32 R2, R23, 0x80, RZ ;  /* 0x0000008017027824 */ /* 0x000fc600078e00ff */
[----:B------:R3:W5:Y:S01]  /*1340*/  LDG.E.U16 R18, desc[UR12][R6.64+0x40] ;  /* 0x0000400c06127981 */ /* 0x000762000c1e1500 */
[----:B--2---:R-:W-:-:S03]  /*1350*/  LEA R8, P0, R47, R24, 0x8 ;  /* 0x000000182f087211 */ /* 0x004fc600078040ff */
[----:B------:R-:W5:Y:S01]  /*1360*/  LDG.E.U16 R91, desc[UR12][R4.64+0x80] ;  /* 0x0000800c045b7981 */ /* 0x000f62000c1e1500 */
[----:B------:R-:W-:-:S03]  /*1370*/  LEA.HI.X R9, R140, R25, RZ, 0x1, P0 ;  /* 0x000000198c097211 */ /* 0x000fc600000f0cff */
[----:B------:R-:W5:Y:S01]  /*1380*/  LDG.E.U16 R92, desc[UR12][R4.64+0xc0] ;  /* 0x0000c00c045c7981 */ /* 0x000f62000c1e1500 */
[----:B---3--:R-:W-:-:S03]  /*1390*/  IMAD.WIDE.U32 R6, R159, 0x2, R14 ;  /* 0x000000029f067825 */ /* 0x008fc600078e000e */
[----:B------:R-:W5:Y:S01]  /*13a0*/  LDG.E.U16 R14, desc[UR12][R4.64] ;  /* 0x0000000c040e7981 */ /* 0x000f62000c1e1500 */
[----:B------:R-:W-:-:S03]  /*13b0*/  LEA.HI.X R13, R142, R25, RZ, 0x1, P2 ;  /* 0x000000198e0d7211 */ /* 0x000fc600010f0cff */
[----:B------:R2:W5:Y:S01]  /*13c0*/  LDG.E.U16 R15, desc[UR12][R4.64+0x40] ;  /* 0x0000400c040f7981 */ /* 0x000562000c1e1500 */
[----:B------:R-:W-:-:S03]  /*13d0*/  IMAD.WIDE.U32 R10, R159, 0x2, R10 ;  /* 0x000000029f0a7825 */ /* 0x000fc600078e000a */
[----:B------:R-:W5:Y:S04]  /*13e0*/  LDG.E.U16 R93, desc[UR12][R6.64] ;  /* 0x0000000c065d7981 */ /* 0x000f68000c1e1500 */
[----:B------:R-:W5:Y:S01]  /*13f0*/  LDG.E.U16 R95, desc[UR12][R6.64+0x80] ;  /* 0x0000800c065f7981 */ /* 0x000f62000c1e1500 */
[-C--:B--2---:R-:W-:Y:S02]  /*1400*/  LEA R4, P0, R43, R24.reuse, 0x8 ;  /* 0x000000182b047211 */ /* 0x084fe400078040ff */
[----:B------:R-:W-:Y:S01]  /*1410*/  LEA R24, P3, R23, R24, 0x8 ;  /* 0x0000001817187211 */ /* 0x000fe200078640ff */
[----:B------:R-:W5:Y:S01]  /*1420*/  LDG.E.U16 R94, desc[UR12][R6.64+0x40] ;  /* 0x0000400c065e7981 */ /* 0x000f62000c1e1500 */
[-C--:B------:R-:W-:Y:S02]  /*1430*/  LEA.HI.X R5, R138, R25.reuse, RZ, 0x1, P0 ;  /* 0x000000198a057211 */ /* 0x080fe400000f0cff */
[----:B------:R-:W-:Y:S01]  /*1440*/  LEA.HI.X R25, R2, R25, RZ, 0x1, P3 ;  /* 0x0000001902197211 */ /* 0x000fe200018f0cff */
[----:B------:R2:W5:Y:S01]  /*1450*/  LDG.E.U16 R96, desc[UR12][R6.64+0xc0] ;  /* 0x0000c00c06607981 */ /* 0x000562000c1e1500 */
[----:B------:R-:W-:Y:S01]  /*1460*/  SHF.R.U32.HI R107, RZ, 0x5, R0 ;  /* 0x00000005ff6b7819 */ /* 0x000fe20000011600 */
[C---:B------:R-:W-:Y:S01]  /*1470*/  IMAD.WIDE.U32 R4, R159.reuse, 0x2, R4 ;  /* 0x000000029f047825 */ /* 0x040fe200078e0004 */
[----:B------:R-:W-:Y:S01]  /*1480*/  SHF.R.U32.HI R132, RZ, 0x1, R165 ;  /* 0x00000001ff847819 */ /* 0x000fe200000116a5 */
[----:B------:R-:W5:Y:S02]  /*1490*/  LDG.E.U16 R47, desc[UR12][R10.64] ;  /* 0x0000000c0a2f7981 */ /* 0x000f64000c1e1500 */
[----:B------:R-:W-:-:S02]  /*14a0*/  IMAD.WIDE.U32 R24, R159, 0x2, R24 ;  /* 0x000000029f187825 */ /* 0x000fc400078e0018 */
[----:B------:R-:W5:Y:S02]  /*14b0*/  LDG.E.U16 R98, desc[UR12][R10.64+0x80] ;  /* 0x0000800c0a627981 */ /* 0x000f64000c1e1500 */
[C---:B--2---:R-:W-:Y:S02]  /*14c0*/  IMAD.WIDE.U32 R6, R159.reuse, 0x2, R8 ;  /* 0x000000029f067825 */ /* 0x044fe400078e0008 */
[----:B------:R-:W5:Y:S02]  /*14d0*/  LDG.E.U16 R97, desc[UR12][R10.64+0x40] ;  /* 0x0000400c0a617981 */ /* 0x000f64000c1e1500 */
[----:B------:R-:W-:Y:S02]  /*14e0*/  IMAD.WIDE.U32 R8, R159, 0x2, R12 ;  /* 0x000000029f087825 */ /* 0x000fe400078e000c */
[----:B------:R-:W5:Y:S01]  /*14f0*/  LDG.E.U16 R99, desc[UR12][R10.64+0xc0] ;  /* 0x0000c00c0a637981 */ /* 0x000f62000c1e1500 */
[----:B------:R-:W-:-:S03]  /*1500*/  R2UR UR10, R107 ;  /* 0x000000006b0a72ca */ /* 0x000fc600000e0000 */
[----:B------:R-:W5:Y:S01]  /*1510*/  LDG.E.U16 R23, desc[UR12][R8.64] ;  /* 0x0000000c08177981 */ /* 0x000f62000c1e1500 */
[----:B-1----:R-:W-:-:S03]  /*1520*/  R2UR UR11, R88 ;  /* 0x00000000580b72ca */ /* 0x002fc600000e0000 */
[----:B------:R-:W5:Y:S04]  /*1530*/  LDG.E.U16 R45, desc[UR12][R8.64+0x80] ;  /* 0x0000800c082d7981 */ /* 0x000f68000c1e1500 */
[----:B------:R-:W5:Y:S04]  /*1540*/  LDG.E.U16 R43, desc[UR12][R8.64+0x40] ;  /* 0x0000400c082b7981 */ /* 0x000f68000c1e1500 */
[----:B------:R1:W5:Y:S04]  /*1550*/  LDG.E.U16 R100, desc[UR12][R8.64+0xc0] ;  /* 0x0000c00c08647981 */ /* 0x000368000c1e1500 */
[----:B------:R2:W5:Y:S04]  /*1560*/  LDG.E.U16 R10, desc[UR12][R6.64] ;  /* 0x0000000c060a7981 */ /* 0x000568000c1e1500 */
[----:B------:R2:W5:Y:S01]  /*1570*/  LDG.E.U16 R12, desc[UR12][R6.64+0x80] ;  /* 0x0000800c060c7981 */ /* 0x000562000c1e1500 */
[----:B-1----:R-:W-:-:S03]  /*1580*/  IMAD R9, R159, 0x2, R134 ;  /* 0x000000029f097824 */ /* 0x002fc600078e0286 */
[----:B------:R2:W5:Y:S04]  /*1590*/  LDG.E.U16 R11, desc[UR12][R6.64+0x40] ;  /* 0x0000400c060b7981 */ /* 0x000568000c1e1500 */
[----:B------:R2:W5:Y:S01]  /*15a0*/  LDG.E.U16 R13, desc[UR12][R6.64+0xc0] ;  /* 0x0000c00c060d7981 */ /* 0x000562000c1e1500 */
[----:B------:R-:W-:-:S03]  /*15b0*/  LOP3.LUT R8, R9, R132, RZ, 0x3c, !PT ;  /* 0x0000008409087212 */ /* 0x000fc600078e3cff */
[----:B------:R2:W5:Y:S04]  /*15c0*/  LDG.E.U16 R101, desc[UR12][R4.64] ;  /* 0x0000000c04657981 */ /* 0x000568000c1e1500 */
[----:B------:R2:W5:Y:S04]  /*15d0*/  LDG.E.U16 R103, desc[UR12][R4.64+0x80] ;  /* 0x0000800c04677981 */ /* 0x000568000c1e1500 */
[----:B------:R2:W5:Y:S04]  /*15e0*/  LDG.E.U16 R102, desc[UR12][R4.64+0x40] ;  /* 0x0000400c04667981 */ /* 0x000568000c1e1500 */
[----:B------:R2:W5:Y:S04]  /*15f0*/  LDG.E.U16 R6, desc[UR12][R4.64+0xc0] ;  /* 0x0000c00c04067981 */ /* 0x000568000c1e1500 */
[----:B------:R2:W5:Y:S04]  /*1600*/  LDG.E.U16 R7, desc[UR12][R24.64] ;  /* 0x0000000c18077981 */ /* 0x000568000c1e1500 */
[----:B------:R2:W5:Y:S04]  /*1610*/  LDG.E.U16 R105, desc[UR12][R24.64+0x80] ;  /* 0x0000800c18697981 */ /* 0x000568000c1e1500 */
[----:B------:R2:W5:Y:S04]  /*1620*/  LDG.E.U16 R104, desc[UR12][R24.64+0x40] ;  /* 0x0000400c18687981 */ /* 0x000568000c1e1500 */
[----:B------:R2:W5:Y:S01]  /*1630*/  LDG.E.U16 R106, desc[UR12][R24.64+0xc0] ;  /* 0x0000c00c186a7981 */ /* 0x000562000c1e1500 */
[----:B------:R-:W-:Y:S05]  /*1640*/  @P1 BRA `(.L_x_5) ;  /* 0x0000000000181947 */ /* 0x000fea0003800000 */
[----:B------:R-:W-:Y:S01]  /*1650*/  ELECT P0, URZ, PT ;  /* 0x0000000000ff782f */ /* 0x000fe20003800000 */
[----:B--2---:R-:W-:Y:S01]  /*1660*/  IMAD.MOV.U32 R4, RZ, RZ, 0x1 ;  /* 0x00000001ff047424 */ /* 0x004fe200078e00ff */
[----:B------:R-:W-:Y:S01]  /*1670*/  UMOV UR4, 0x40 ;  /* 0x0000004000047882 */ /* 0x000fe20000000000 */
[----:B------:R-:W-:Y:S01]  /*1680*/  UVIRTCOUNT.DEALLOC.SMPOOL 0x80 ;  /* 0x000000800000784c */ /* 0x000fe20000000000 */
[----:B------:R-:W-:-:S09]  /*1690*/  ULEA UR4, UR6, UR4, 0x18 ;  /* 0x0000000406047291 */ /* 0x000fd2000f8ec0ff */
[----:B------:R1:W-:Y:S03]  /*16a0*/  @P0 STS.U8 [UR4], R4 ;  /* 0x00000004ff000988 */ /* 0x0003e60008000004 */
.L_x_5:
[----:B------:R-:W-:Y:S01]  /*16b0*/  LOP3.LUT P2, RZ, R0, 0xff, RZ, 0xc0, !PT ;  /* 0x000000ff00ff7812 */ /* 0x000fe2000784c0ff */
[----:B------:R-:W-:Y:S01]  /*16c0*/  UMOV UR4, 0x1 ;  /* 0x0000000100047882 */ /* 0x000fe20000000000 */
[----:B--2---:R-:W-:Y:S01]  /*16d0*/  LOP3.LUT R5, R8, 0x40, RZ, 0x3c, !PT ;  /* 0x0000004008057812 */ /* 0x004fe200078e3cff */
[----:B-----5:R2:W-:Y:S01]  /*16e0*/  STS.U16 [R8+UR7], R22 ;  /* 0x0000001608007988 */ /* 0x0205e20008000407 */
[----:B-1----:R-:W-:-:S03]  /*16f0*/  LOP3.LUT R4, R0, 0xff, RZ, 0xc0, !PT ;  /* 0x000000ff00047812 */ /* 0x002fc600078ec0ff */
[----:B------:R2:W-:Y:S04]  /*1700*/  STS.U16 [R8+UR7+0x400], R42 ;  /* 0x0004002a08007988 */ /* 0x0005e80008000407 */
[----:B------:R2:W-:Y:S02]  /*1710*/  STS.U16 [R8+UR7+0x800], R48 ;  /* 0x0008003008007988 */ /* 0x0005e40008000407 */
[----:B------:R-:W-:Y:S01]  /*1720*/  VOTEU.ALL UP0, P2 ;  /* 0x0000000000ff7886 */ /* 0x000fe20001000000 */
[----:B------:R-:W-:Y:S01]  /*1730*/  VOTEU.ALL UP1, P2 ;  /* 0x0000000000ff7886 */ /* 0x000fe20001020000 */
[----:B------:R2:W-:Y:S03]  /*1740*/  STS.U16 [R8+UR7+0xc00], R50 ;  /* 0x000c003208007988 */ /* 0x0005e60008000407 */
[----:B------:R-:W-:-:S04]  /*1750*/  @!UP0 UIADD3 UR4, UPT, UPT, -UR4, 0x100000, URZ ;  /* 0x0010000004048890 */ /* 0x000fc8000fffe1ff */
[----:B------:R-:W-:Y:S02]  /*1760*/  @!UP0 USHF.L.U32 UR5, UR4, 0xb, URZ ;  /* 0x0000000b04058899 */ /* 0x000fe400080006ff */
[----:B------:R-:W-:Y:S01]  /*1770*/  @!UP0 USHF.L.U32 UR4, UR4, 0x1, URZ ;  /* 0x0000000104048899 */ /* 0x000fe200080006ff */
[----:B------:R2:W-:Y:S01]  /*1780*/  STS.U16 [R8+UR7+0x1000], R60 ;  /* 0x0010003c08007988 */ /* 0x0005e20008000407 */
[----:B------:R-:W-:-:S03]  /*1790*/  UISETP.NE.U32.AND UP0, UPT, UR10, URZ, UPT ;  /* 0x000000ff0a00728c */ /* 0x000fc6000bf05070 */
[----:B------:R2:W-:Y:S04]  /*17a0*/  STS.U16 [R8+UR7+0x1400], R63 ;  /* 0x0014003f08007988 */ /* 0x0005e80008000407 */
        /* <DEDUP_REMOVED lines=26> */
[----:B------:R2:W-:Y:S04]  /*1950*/  STS.U16 [R5+UR7], R44 ;  /* 0x0000002c05007988 */ /* 0x0005e80008000407 */
        /* <DEDUP_REMOVED lines=62> */
[----:B------:R2:W-:Y:S01]  /*1d40*/  STS.U16 [R5+UR7+0xbc00], R106 ;  /* 0x00bc006a05007988 */ /* 0x0005e20008000407 */
[----:B------:R1:W-:Y:S06]  /*1d50*/  MEMBAR.ALL.CTA ;  /* 0x0000000000007992 */ /* 0x0003ec0000008000 */
[----:B-1----:R-:W-:Y:S04]  /*1d60*/  FENCE.VIEW.ASYNC.S ;  /* 0x00000000000073c6 */ /* 0x002fe80000000000 */
[----:B------:R-:W1:Y:S02]  /*1d70*/  FENCE.VIEW.ASYNC.S ;  /* 0x00000000000073c6 */ /* 0x000e640000000000 */
[----:B-1----:R2:W1:Y:S02]  /*1d80*/  @!UP1 SYNCS.EXCH.64 URZ, [UR7+0xc000], UR4 ;  /* 0x00c0000407ff95b2 */ /* 0x0024640008000100 */
[----:B-1----:R-:W-:Y:S06]  /*1d90*/  BAR.SYNC.DEFER_BLOCKING 0x0 ;  /* 0x0000000000007b1d */ /* 0x002fec0000010000 */
[----:B--2---:R-:W-:Y:S05]  /*1da0*/  BRA.U UP0, `(.L_x_6) ;  /* 0x0000000100cc7547 */ /* 0x004fea000b800000 */
[----:B------:R-:W-:Y:S02]  /*1db0*/  USHF.R.U32.HI UR8, URZ, 0x4, UR7 ;  /* 0x00000004ff087899 */ /* 0x000fe40008011607 */
[----:B------:R-:W-:Y:S02]  /*1dc0*/  UIADD3 UR9, UPT, UPT, UR7, 0x8000, URZ ;  /* 0x0000800007097890 */ /* 0x000fe4000fffe0ff */
[----:B------:R-:W-:Y:S02]  /*1dd0*/  USGXT.U32 UR8, UR8, 0xe ;  /* 0x0000000e0808789a */ /* 0x000fe40008000000 */
[----:B------:R-:W-:Y:S02]  /*1de0*/  USHF.R.U32.HI UR9, URZ, 0x4, UR9 ;  /* 0x00000004ff097899 */ /* 0x000fe40008011609 */
[----:B------:R-:W-:Y:S02]  /*1df0*/  UIADD3 UR34, UP0, UPT, UR8, 0x2, URZ ;  /* 0x0000000208227890 */ /* 0x000fe4000ff1e0ff */
[----:B------:R-:W-:Y:S01]  /*1e00*/  USGXT.U32 UR9, UR9, 0xe ;  /* 0x0000000e0909789a */ /* 0x000fe20008000000 */
[----:B------:R-:W-:Y:S01]  /*1e10*/  UMOV UR4, URZ ;  /* 0x000000ff00047c82 */ /* 0x000fe20008000000 */
[----:B------:R-:W-:Y:S01]  /*1e20*/  UMOV UR5, URZ ;  /* 0x000000ff00057c82 */ /* 0x000fe20008000000 */
[----:B------:R-:W-:-:S02]  /*1e30*/  UIADD3.X UR35, UPT, UPT, UR4, 0x40004040, URZ, UP0, !UPT ;  /* 0x4000404004237890 */ /* 0x000fc400087fe4ff */
[----:B------:R-:W-:Y:S02]  /*1e40*/  UIADD3 UR32, UP0, UPT, UR9, 0x2000080, URZ ;  /* 0x0200008009207890 */ /* 0x000fe4000ff1e0ff */
[----:B------:R-:W-:Y:S02]  /*1e50*/  ULOP3.LUT UR4, UR9, 0x2000000, URZ, 0xfc, !UPT ;  /* 0x0200000009047892 */ /* 0x000fe4000f8efcff */
[----:B------:R-:W-:Y:S02]  /*1e60*/  UIADD3.X UR33, UPT, UPT, UR5, 0x40004040, URZ, UP0, !UPT ;  /* 0x4000404005217890 */ /* 0x000fe400087fe4ff */
[----:B------:R-:W-:Y:S02]  /*1e70*/  UIADD3.64 UR14, UPT, UPT, UR34, 0x2, URZ ;  /* 0x00000002220e7897 */ /* 0x000fe4000fffe0ff */
[----:B------:R-:W-:Y:S02]  /*1e80*/  UIADD3.64 UR16, UPT, UPT, UR32, 0x80, URZ ;  /* 0x0000008020107897 */ /* 0x000fe4000fffe0ff */
[----:B------:R-:W-:-:S02]  /*1e90*/  UIADD3.64 UR18, UPT, UPT, UR34, 0x4, URZ ;  /* 0x0000000422127897 */ /* 0x000fc4000fffe0ff */
[----:B------:R-:W-:Y:S02]  /*1ea0*/  UIADD3.64 UR20, UPT, UPT, UR32, 0x100, URZ ;  /* 0x0000010020147897 */ /* 0x000fe4000fffe0ff */
[----:B------:R-:W-:Y:S02]  /*1eb0*/  UIADD3 UR24, UPT, UPT, UR11, 0x80, URZ ;  /* 0x000000800b187890 */ /* 0x000fe4000fffe0ff */
[----:B------:R-:W-:Y:S02]  /*1ec0*/  UIADD3.64 UR22, UPT, UPT, UR34, 0x3fe, URZ ;  /* 0x000003fe22167897 */ /* 0x000fe4000fffe0ff */
[----:B------:R-:W-:Y:S02]  /*1ed0*/  UIADD3 UR25, UPT, UPT, UR11, 0x80, URZ ;  /* 0x000000800b197890 */ /* 0x000fe4000fffe0ff */
[----:B------:R-:W-:Y:S02]  /*1ee0*/  UIADD3.64 UR26, UPT, UPT, UR34, 0x400, URZ ;  /* 0x00000400221a7897 */ /* 0x000fe4000fffe0ff */
[----:B------:R-:W-:-:S02]  /*1ef0*/  UIADD3 UR48, UPT, UPT, UR11, 0x80, URZ ;  /* 0x000000800b307890 */ /* 0x000fc4000fffe0ff */
[----:B------:R-:W-:Y:S01]  /*1f00*/  UIADD3.64 UR28, UPT, UPT, UR34, 0x402, URZ ;  /* 0x00000402221c7897 */ /* 0x000fe2000fffe0ff */
[----:B------:R-:W-:Y:S01]  /*1f10*/  UMOV UR36, 0x0 ;  /* 0x0000000000247882 */ /* 0x000fe20000000000 */
[----:B------:R-:W-:Y:S01]  /*1f20*/  UMOV UR37, 0x8210010 ;  /* 0x0821001000257882 */ /* 0x000fe20000000000 */
[----:B------:R-:W-:Y:S01]  /*1f30*/  UIADD3 UR49, UPT, UPT, UR11, 0x80, URZ ;  /* 0x000000800b317890 */ /* 0x000fe2000fffe0ff */
[----:B------:R-:W-:Y:S01]  /*1f40*/  UMOV UR9, 0x40004040 ;  /* 0x4000404000097882 */ /* 0x000fe20000000000 */
[----:B------:R-:W-:Y:S01]  /*1f50*/  UIADD3.64 UR30, UPT, UPT, UR34, 0x404, URZ ;  /* 0x00000404221e7897 */ /* 0x000fe2000fffe0ff */
[----:B------:R-:W-:Y:S01]  /*1f60*/  UMOV UR5, 0x40004040 ;  /* 0x4000404000057882 */ /* 0x000fe20000000000 */
[----:B------:R-:W-:Y:S01]  /*1f70*/  UMOV UR38, 0x0 ;  /* 0x0000000000267882 */ /* 0x000fe20000000000 */
[----:B------:R-:W-:Y:S01]  /*1f80*/  UMOV UR39, 0x8210010 ;  /* 0x0821001000277882 */ /* 0x000fe20000000000 */
[----:B------:R-:W-:Y:S01]  /*1f90*/  UMOV UR40, 0x0 ;  /* 0x0000000000287882 */ /* 0x000fe20000000000 */
[----:B------:R-:W-:Y:S01]  /*1fa0*/  UMOV UR41, 0x8210010 ;  /* 0x0821001000297882 */ /* 0x000fe20000000000 */
[----:B------:R1:W-:Y:S01]  /*1fb0*/  UTCHMMA gdesc[UR8], gdesc[UR4], tmem[UR11], tmem[UR36], idesc[UR37], !UPT ;  /* 0x00ff2404080075ea */ /* 0x0003e2000f80000b */
[----:B------:R-:W-:Y:S01]  /*1fc0*/  UMOV UR42, 0x0 ;  /* 0x00000000002a7882 */ /* 0x000fe20000000000 */
[----:B------:R-:W-:Y:S01]  /*1fd0*/  UMOV UR43, 0x8210010 ;  /* 0x08210010002b7882 */ /* 0x000fe20000000000 */
[----:B------:R1:W-:Y:S01]  /*1fe0*/  UTCHMMA gdesc[UR34], gdesc[UR32], tmem[UR11], tmem[UR38], idesc[UR39], UPT ;  /* 0x00ff2620220075ea */ /* 0x0003e2000b80000b */
        /* <DEDUP_REMOVED lines=8> */
[----:B------:R1:W-:Y:S01]  /*2070*/  UTCHMMA gdesc[UR22], gdesc[UR4], tmem[UR24], tmem[UR44], idesc[UR45], !UPT ;  /* 0x00ff2c04160075ea */ /* 0x0003e2000f800018 */
[----:B------:R-:W-:Y:S01]  /*2080*/  UMOV UR52, 0x0 ;  /* 0x0000000000347882 */ /* 0x000fe20000000000 */
[----:B------:R-:W-:Y:S01]  /*2090*/  UMOV UR53, 0x8210010 ;  /* 0x0821001000357882 */ /* 0x000fe20000000000 */
[----:B------:R1:W-:Y:S01]  /*20a0*/  UTCHMMA gdesc[UR26], gdesc[UR32], tmem[UR25], tmem[UR46], idesc[UR47], UPT ;  /* 0x00ff2e201a0075ea */ /* 0x0003e2000b800019 */
[----:B------:R1:W-:Y:S01]  /*20b0*/  UTCHMMA gdesc[UR28], gdesc[UR16], tmem[UR48], tmem[UR50], idesc[UR51], UPT ;  /* 0x00ff32101c0075ea */ /* 0x0003e2000b800030 */
[----:B------:R1:W-:Y:S01]  /*20c0*/  UTCHMMA gdesc[UR30], gdesc[UR20], tmem[UR49], tmem[UR52], idesc[UR53], UPT ;  /* 0x00ff34141e0075ea */ /* 0x0003e2000b800031 */
[----:B------:R-:W-:Y:S01]  /*20d0*/  NOP ;  /* 0x0000000000007918 */ /* 0x000fe20000000000 */
.L_x_6:
[----:B------:R-:W-:Y:S01]  /*20e0*/  ELECT P0, URZ, PT ;  /* 0x0000000000ff782f */ /* 0x000fe20003800000 */
[----:B-1----:R-:W-:-:S03]  /*20f0*/  UIADD3 UR4, UPT, UPT, UR7, 0xc000, URZ ;  /* 0x0000c00007047890 */ /* 0x002fc6000fffe0ff */
[----:B------:R-:W-:Y:S01]  /*2100*/  ISETP.LT.U32.AND P0, PT, R4, 0x20, P0 ;  /* 0x000000200400780c */ /* 0x000fe20000701070 */
[----:B------:R-:W-:-:S12]  /*2110*/  UMOV UR5, URZ ;  /* 0x000000ff00057c82 */ /* 0x000fd80008000000 */
[----:B------:R-:W-:Y:S01]  /*2120*/  VOTEU.ANY UP0, P0 ;  /* 0x0000000000ff7886 */ /* 0x000fe20000000100 */
[----:B------:R-:W-:-:S04]  /*2130*/  VOTEU.ANY UP1, P0 ;  /* 0x0000000000ff7886 */ /* 0x000fc80000020100 */
[----:B------:R-:W-:Y:S01]  /*2140*/  @UP0 UMOV UR8, UR4 ;  /* 0x0000000400080c82 */ /* 0x000fe20008000000 */
[----:B------:R-:W-:Y:S01]  /*2150*/  USHF.L.U32 UR4, UR10, 0x15, URZ ;  /* 0x000000150a047899 */ /* 0x000fe200080006ff */
[----:B------:R1:W-:Y:S01]  /*2160*/  @UP1 UTCBAR [UR8], URZ ;  /* 0x000000ff080013e9 */ /* 0x0003e200080000ff */
[----:B------:R-:W-:Y:S01]  /*2170*/  BAR.SYNC.DEFER_BLOCKING 0x0 ;  /* 0x0000000000007b1d */ /* 0x000fe20000010000 */
[----:B------:R-:W-:Y:S02]  /*2180*/  USHF.L.U32 UR5, UR10, 0x5, URZ ;  /* 0x000000050a057899 */ /* 0x000fe400080006ff */
[----:B------:R-:W-:Y:S02]  /*2190*/  ULOP3.LUT UR4, UR4, 0x600000, URZ, 0xc0, !UPT ;  /* 0x0060000004047892 */ /* 0x000fe4000f8ec0ff */
[----:B------:R-:W-:-:S04]  /*21a0*/  ULOP3.LUT UR5, UR5, 0x80, URZ, 0xc0, !UPT ;  /* 0x0000008005057892 */ /* 0x000fc8000f8ec0ff */
[----:B------:R-:W-:Y:S01]  /*21b0*/  UIADD3 UR4, UPT, UPT, UR5, UR4, UR11 ;  /* 0x0000000405047290 */ /* 0x000fe2000fffe00b */
[----:B------:R-:W2:Y:S02]  /*21c0*/  SYNCS.PHASECHK.TRANS64.TRYWAIT P0, [UR7+0xc000], RZ ;  /* 0x00c000ffff0075a7 */ /* 0x000ea40008001107 */
[----:B-12---:R-:W-:Y:S09]  /*21d0*/  @!P0 BRA `(.L_x_7) ;  /* 0x0000001800f08947 */ /* 0x006ff20003800000 */
.L_x_11:
[----:B------:R-:W-:Y:S01]  /*21e0*/  BAR.SYNC.DEFER_BLOCKING 0x0 ;  /* 0x0000000000007b1d */ /* 0x000fe20000010000 */
[C---:B------:R-:W-:Y:S02]  /*21f0*/  IMAD.SHL.U32 R148, R0.reuse, 0x1000, RZ ;  /* 0x0000100000947824 */ /* 0x040fe400078e00ff */
[----:B------:R-:W-:Y:S02]  /*2200*/  IMAD.SHL.U32 R167, R0, 0x10, RZ ;  /* 0x0000001000a77824 */ /* 0x000fe400078e00ff */
[----:B------:R-:W-:Y:S01]  /*2210*/  IMAD.SHL.U32 R165, R165, 0x80, RZ ;  /* 0x00000080a5a57824 */ /* 0x000fe200078e00ff */
[----:B------:R-:W-:Y:S01]  /*2220*/  LOP3.LUT R0, R148, 0x7000, RZ, 0xc0, !PT ;  /* 0x0000700094007812 */ /* 0x000fe200078ec0ff */
[----:B------:R-:W-:Y:S01]  /*2230*/  IMAD.SHL.U32 R148, R159, 0x10, RZ ;  /* 0x000000109f947824 */ /* 0x000fe200078e00ff */
[----:B------:R-:W1:Y:S01]  /*2240*/  LDTM.x128 R4, tmem[UR4] ;  /* 0x00000004000479ee */ /* 0x000e6200083c0000 */
[----:B------:R-:W2:Y:S01]  /*2250*/  LDCU.64 UR22, c[0x0][0x390] ;  /* 0x00007200ff1677ac */ /* 0x000ea20008000a00 */
[----:B------:R-:W-:-:S02]  /*2260*/  LOP3.LUT R0, R0, 0xff0, R167, 0xf8, !PT ;  /* 0x00000ff000007812 */ /* 0x000fc400078ef8a7 */
[----:B------:R-:W-:Y:S01]  /*2270*/  LOP3.LUT R132, R132, R165, R148, 0x1e, !PT ;  /* 0x000000a584847212 */ /* 0x000fe200078e1e94 */
[----:B------:R-:W3:Y:S01]  /*2280*/  LDCU.64 UR28, c[0x0][0x390] ;  /* 0x00007200ff1c77ac */ /* 0x000ee20008000a00 */
[C---:B------:R-:W-:Y:S02]  /*2290*/  LOP3.LUT R152, R0.reuse, 0x10, RZ, 0x3c, !PT ;  /* 0x0000001000987812 */ /* 0x040fe400078e3cff */
[C---:B------:R-:W-:Y:S01]  /*22a0*/  LOP3.LUT R150, R0.reuse, 0x20, RZ, 0x3c, !PT ;  /* 0x0000002000967812 */ /* 0x040fe200078e3cff */
[----:B------:R-:W4:Y:S01]  /*22b0*/  LDCU.64 UR24, c[0x0][0x390] ;  /* 0x00007200ff1877ac */ /* 0x000f220008000a00 */
[C---:B------:R-:W-:Y:S02]  /*22c0*/  LOP3.LUT R148, R0.reuse, 0x30, RZ, 0x3c, !PT ;  /* 0x0000003000947812 */ /* 0x040fe400078e3cff */
[C---:B------:R-:W-:Y:S01]  /*22d0*/  LOP3.LUT R154, R0.reuse, 0x40, RZ, 0x3c, !PT ;  /* 0x00000040009a7812 */ /* 0x040fe200078e3cff */
[----:B------:R-:W5:Y:S01]  /*22e0*/  LDCU.64 UR34, c[0x0][0x390] ;  /* 0x00007200ff2277ac */ /* 0x000f620008000a00 */
[C---:B------:R-:W-:Y:S01]  /*22f0*/  LOP3.LUT R156, R0.reuse, 0x50, RZ, 0x3c, !PT ;  /* 0x00000050009c7812 */ /* 0x040fe200078e3cff */
[----:B------:R-:W1:Y:S01]  /*2300*/  @!P2 SYNCS.CCTL.IV [UR7+0xc000] ;  /* 0x00c00000ff00a9b1 */ /* 0x000e620008000007 */
[----:B------:R-:W-:Y:S01]  /*2310*/  NOP ;  /* 0x0000000000007918 */ /* 0x000fe20000000000 */
[C---:B------:R-:W-:Y:S01]  /*2320*/  LOP3.LUT R158, R0.reuse, 0x60, RZ, 0x3c, !PT ;  /* 0x00000060009e7812 */ /* 0x040fe200078e3cff */
[----:B------:R-:W0:Y:S01]  /*2330*/  LDCU.64 UR26, c[0x0][0x390] ;  /* 0x00007200ff1a77ac */ /* 0x000e220008000a00 */
[----:B------:R-:W-:-:S02]  /*2340*/  LOP3.LUT R160, R0, 0x70, RZ, 0x3c, !PT ;  /* 0x0000007000a07812 */ /* 0x000fc400078e3cff */
[C---:B--2---:R-:W-:Y:S01]  /*2350*/  LEA R162, P0, R199.reuse, UR22, 0x9 ;  /* 0x00000016c7a27c11 */ /* 0x044fe2000f8048ff */
[----:B------:R-:W2:Y:S01]  /*2360*/  LDCU.64 UR30, c[0x0][0x390] ;  /* 0x00007200ff1e77ac */ /* 0x000ea20008000a00 */
[----:B-1----:R-:W-:Y:S01]  /*2370*/  STS.128 [R0+UR7], R4 ;  /* 0x0000000400007988 */ /* 0x002fe20008000c07 */
[----:B------:R-:W1:Y:S03]  /*2380*/  LDCU.64 UR40, c[0x0][0x390] ;  /* 0x00007200ff2877ac */ /* 0x000e660008000a00 */
[----:B------:R-:W-:Y:S01]  /*2390*/  STS.128 [R152+UR7], R8 ;  /* 0x0000000898007988 */ /* 0x000fe20008000c07 */
[----:B------:R-:W0:Y:S03]  /*23a0*/  LDCU.64 UR32, c[0x0][0x390] ;  /* 0x00007200ff2077ac */ /* 0x000e260008000a00 */
        /* <DEDUP_REMOVED lines=11> */
[----:B------:R-:W0:Y:S01]  /*2460*/  LDCU.64 UR14, c[0x0][0x390] ;  /* 0x00007200ff0e77ac */ /* 0x000e220008000a00 */
[----:B------:R-:W-:Y:S06]  /*2470*/  BAR.SYNC.DEFER_BLOCKING 0x0 ;  /* 0x0000000000007b1d */ /* 0x000fec0000010000 */
[----:B------:R-:W0:Y:S01]  /*2480*/  LDCU.64 UR20, c[0x0][0x390] ;  /* 0x00007200ff1477ac */ /* 0x000e220008000a00 */
[----:B------:R-:W0:Y:S01]  /*2490*/  LDCU.64 UR4, c[0x0][0x390] ;  /* 0x00007200ff0477ac */ /* 0x000e220008000a00 */
[----:B------:R-:W0:Y:S01]  /*24a0*/  LDCU.64 UR16, c[0x0][0x390] ;  /* 0x00007200ff1077ac */ /* 0x000e220008000a00 */
[----:B------:R-:W0:Y:S01]  /*24b0*/  LDCU.64 UR18, c[0x0][0x390] ;  /* 0x00007200ff1277ac */ /* 0x000e220008000a00 */
[----:B------:R-:W0:Y:S04]  /*24c0*/  LDSM.16.M88.4 R4, [R132+UR7] ;  /* 0x000000078404783b */ /* 0x000e280008000200 */
[----:B------:R-:W-:Y:S04]  /*24d0*/  LDSM.16.M88.4 R172, [R132+UR7+0x200] ;  /* 0x0002000784ac783b */ /* 0x000fe80008000200 */
[----:B------:R-:W-:Y:S04]  /*24e0*/  LDSM.16.M88.4 R168, [R132+UR7+0x400] ;  /* 0x0004000784a8783b */ /* 0x000fe80008000200 */
[----:B------:R-:W-:Y:S04]  /*24f0*/  LDSM.16.M88.4 R164, [R132+UR7+0x600] ;  /* 0x0006000784a4783b */ /* 0x000fe80008000200 */
[----:B------:R-:W-:Y:S04]  /*2500*/  LDSM.16.M88.4 R20, [R132+UR7+0x800] ;  /* 0x000800078414783b */ /* 0x000fe80008000200 */
[----:B------:R-:W-:Y:S04]  /*2510*/  LDSM.16.M88.4 R16, [R132+UR7+0xa00] ;  /* 0x000a00078410783b */ /* 0x000fe80008000200 */
[----:B------:R-:W-:Y:S04]  /*2520*/  LDSM.16.M88.4 R12, [R132+UR7+0xc00] ;  /* 0x000c0007840c783b */ /* 0x000fe80008000200 */
[----:B------:R-:W-:Y:S01]  /*2530*/  LDSM.16.M88.4 R8, [R132+UR7+0xe00] ;  /* 0x000e00078408783b */ /* 0x000fe20008000200 */
[----:B------:R-:W-:Y:S06]  /*2540*/  BAR.SYNC.DEFER_BLOCKING 0x0 ;  /* 0x0000000000007b1d */ /* 0x000fec0000010000 */
[----:B------:R-:W-:Y:S04]  /*2550*/  STS.128 [R0+UR7], R36 ;  /* 0x0000002400007988 */ /* 0x000fe80008000c07 */
[----:B------:R-:W-:Y:S04]  /*2560*/  STS.128 [R152+UR7], R40 ;  /* 0x0000002898007988 */ /* 0x000fe80008000c07 */
[----:B------:R-:W-:Y:S04]  /*2570*/  STS.128 [R150+UR7], R44 ;  /* 0x0000002c96007988 */ /* 0x000fe80008000c07 */
[----:B------:R-:W-:Y:S04]  /*2580*/  STS.128 [R148+UR7], R48 ;  /* 0x0000003094007988 */ /* 0x000fe80008000c07 */
[----:B------:R-:W-:Y:S04]  /*2590*/  STS.128 [R154+UR7], R52 ;  /* 0x000000349a007988 */ /* 0x000fe80008000c07 */
[----:B------:R-:W-:Y:S04]  /*25a0*/  STS.128 [R156+UR7], R56 ;  /* 0x000000389c007988 */ /* 0x000fe80008000c07 */
[----:B------:R-:W-:Y:S04]  /*25b0*/  STS.128 [R158+UR7], R60 ;  /* 0x0000003c9e007988 */ /* 0x000fe80008000c07 */
[----:B------:R-:W-:Y:S01]  /*25c0*/  STS.128 [R160+UR7], R64 ;  /* 0x00000040a0007988 */ /* 0x000fe20008000c07 */
[----:B------:R-:W-:Y:S06]  /*25d0*/  BAR.SYNC.DEFER_BLOCKING 0x0 ;  /* 0x0000000000007b1d */ /* 0x000fec0000010000 */
        /* <DEDUP_REMOVED lines=12> */
[----:B------:R0:W-:Y:S04]  /*26a0*/  STS.128 [R148+UR7], R80 ;  /* 0x0000005094007988 */ /* 0x0001e80008000c07 */
[----:B------:R-:W-:Y:S04]  /*26b0*/  STS.128 [R154+UR7], R84 ;  /* 0x000000549a007988 */ /* 0x000fe80008000c07 */
[----:B------:R-:W-:Y:S04]  /*26c0*/  STS.128 [R156+UR7], R88 ;  /* 0x000000589c007988 */ /* 0x000fe80008000c07 */
[----:B------:R-:W-:Y:S04]  /*26d0*/  STS.128 [R158+UR7], R92 ;  /* 0x0000005c9e007988 */ /* 0x000fe80008000c07 */
[----:B------:R1:W-:Y:S01]  /*26e0*/  STS.128 [R160+UR7], R96 ;  /* 0x00000060a0007988 */ /* 0x0003e20008000c07 */
[----:B0-----:R-:W-:-:S02]  /*26f0*/  IMAD.SHL.U32 R80, R199, 0x80, RZ ;  /* 0x00000080c7507824 */ /* 0x001fc400078e00ff */
[----:B------:R-:W-:Y:S01]  /*2700*/  IMAD.SHL.U32 R81, R193, 0x80, RZ ;  /* 0x00000080c1517824 */ /* 0x000fe200078e00ff */
[----:B------:R-:W-:Y:S02]  /*2710*/  BAR.SYNC.DEFER_BLOCKING 0x0 ;  /* 0x0000000000007b1d */ /* 0x000fe40000010000 */
[----:B------:R-:W-:Y:S01]  /*2720*/  LEA.HI.X R184, R80, UR23, RZ, 0x2, P0 ;  /* 0x0000001750b87c11 */ /* 0x000fe200080f14ff */
[----:B------:R-:W-:-:S03]  /*2730*/  IMAD.SHL.U32 R80, R195, 0x80, RZ ;  /* 0x00000080c3507824 */ /* 0x000fc600078e00ff */
[----:B------:R-:W0:Y:S01]  /*2740*/  LDCU.64 UR22, c[0x0][0x390] ;  /* 0x00007200ff1677ac */ /* 0x000e220008000a00 */
[----:B-1----:R-:W-:Y:S01]  /*2750*/  IMAD.SHL.U32 R98, R134, 0x4, RZ ;  /* 0x0000000486627824 */ /* 0x002fe200078e00ff */
[----:B------:R-:W1:Y:S04]  /*2760*/  LDSM.16.M88.4 R48, [R132+UR7] ;  /* 0x000000078430783b */ /* 0x000e680008000200 */
        /* <DEDUP_REMOVED lines=8> */
[----:B------:R0:W-:Y:S04]  /*27f0*/  STS.128 [R0+UR7], R100 ;  /* 0x0000006400007988 */ /* 0x0001e80008000c07 */
[----:B------:R3:W-:Y:S04]  /*2800*/  STS.128 [R152+UR7], R104 ;  /* 0x0000006898007988 */ /* 0x0007e80008000c07 */
[----:B------:R-:W-:Y:S04]  /*2810*/  STS.128 [R150+UR7], R108 ;  /* 0x0000006c96007988 */ /* 0x000fe80008000c07 */
[----:B------:R-:W-:Y:S01]  /*2820*/  STS.128 [R148+UR7], R112 ;  /* 0x0000007094007988 */ /* 0x000fe20008000c07 */
[C---:B0-----:R-:W-:Y:S01]  /*2830*/  IMAD.SHL.U32 R0, R197.reuse, 0x80, RZ ;  /* 0x00000080c5007824 */ /* 0x041fe200078e00ff */
[----:B----4-:R-:W-:-:S02]  /*2840*/  LEA R100, P0, R197, UR24, 0x9 ;  /* 0x00000018c5647c11 */ /* 0x010fc4000f8048ff */
[----:B------:R0:W-:Y:S01]  /*2850*/  STS.128 [R154+UR7], R116 ;  /* 0x000000749a007988 */ /* 0x0001e20008000c07 */
[----:B------:R-:W-:Y:S02]  /*2860*/  LEA R102, P2, R195, UR26, 0x9 ;  /* 0x0000001ac3667c11 */ /* 0x000fe4000f8448ff */
[----:B---3--:R-:W-:Y:S01]  /*2870*/  LEA R104, P3, R193, UR28, 0x9 ;  /* 0x0000001cc1687c11 */ /* 0x008fe2000f8648ff */
[----:B------:R-:W-:Y:S01]  /*2880*/  STS.128 [R156+UR7], R120 ;  /* 0x000000789c007988 */ /* 0x000fe20008000c07 */
[----:B------:R-:W-:Y:S01]  /*2890*/  LEA.HI.X R101, R0, UR25, RZ, 0x2, P0 ;  /* 0x0000001900657c11 */ /* 0x000fe200080f14ff */
[----:B------:R-:W-:Y:S01]  /*28a0*/  IMAD.SHL.U32 R0, R191, 0x80, RZ ;  /* 0x00000080bf007824 */ /* 0x000fe200078e00ff */
[----:B------:R-:W-:Y:S01]  /*28b0*/  LEA.HI.X R105, R81, UR29, RZ, 0x2, P3 ;  /* 0x0000001d51697c11 */ /* 0x000fe200098f14ff */
[C---:B------:R-:W-:Y:S01]  /*28c0*/  IMAD.SHL.U32 R81, R187.reuse, 0x80, RZ ;  /* 0x00000080bb517824 */ /* 0x040fe200078e00ff */
[----:B-----5:R-:W-:Y:S01]  /*28d0*/  LEA R92, P3, R187, UR34, 0x9 ;  /* 0x00000022bb5c7c11 */ /* 0x020fe2000f8648ff */
[----:B------:R-:W3:Y:S01]  /*28e0*/  LDCU.64 UR28, c[0x0][0x390] ;  /* 0x00007200ff1c77ac */ /* 0x000ee20008000a00 */
[----:B------:R-:W-:Y:S01]  /*28f0*/  STS.128 [R158+UR7], R124 ;  /* 0x0000007c9e007988 */ /* 0x000fe20008000c07 */
[----:B------:R-:W-:Y:S01]  /*2900*/  LEA.HI.X R103, R80, UR27, RZ, 0x2, P2 ;  /* 0x0000001b50677c11 */ /* 0x000fe200090f14ff */
[----:B------:R-:W-:Y:S01]  /*2910*/  IMAD.SHL.U32 R80, R189, 0x80, RZ ;  /* 0x00000080bd507824 */ /* 0x000fe200078e00ff */
[----:B------:R-:W-:Y:S01]  /*2920*/  LEA.HI.X R93, R81, UR35, RZ, 0x2, P3 ;  /* 0x00000023515d7c11 */ /* 0x000fe200098f14ff */
[----:B------:R-:W4:Y:S01]  /*2930*/  LDCU.64 UR24, c[0x0][0x390] ;  /* 0x00007200ff1877ac */ /* 0x000f220008000a00 */
[----:B--2---:R-:W-:Y:S01]  /*2940*/  LEA R106, P0, R191, UR30, 0x9 ;  /* 0x0000001ebf6a7c11 */ /* 0x004fe2000f8048ff */
[C---:B------:R-:W-:Y:S01]  /*2950*/  IMAD.SHL.U32 R81, R155.reuse, 0x80, RZ ;  /* 0x000000809b517824 */ /* 0x040fe200078e00ff */
[----:B------:R2:W-:Y:S01]  /*2960*/  STS.128 [R160+UR7], R128 ;  /* 0x00000080a0007988 */ /* 0x0005e20008000c07 */
[----:B------:R-:W-:Y:S01]  /*2970*/  BAR.SYNC.DEFER_BLOCKING 0x0 ;  /* 0x0000000000007b1d */ /* 0x000fe20000010000 */
[----:B------:R-:W-:Y:S01]  /*2980*/  LEA R96, P3, R155, UR40, 0x9 ;  /* 0x000000289b607c11 */ /* 0x000fe2000f8648ff */
[----:B------:R-:W-:Y:S01]  /*2990*/  IMAD.SHL.U32 R155, R159, 0x4, RZ ;  /* 0x000000049f9b7824 */ /* 0x000fe200078e00ff */
[----:B------:R-:W-:Y:S01]  /*29a0*/  LEA.HI.X R107, R0, UR31, RZ, 0x2, P0 ;  /* 0x0000001f006b7c11 */ /* 0x000fe200080f14ff */
[----:B------:R-:W-:Y:S01]  /*29b0*/  IMAD.SHL.U32 R0, R185, 0x80, RZ ;  /* 0x00000080b9007824 */ /* 0x000fe200078e00ff */
[----:B------:R-:W-:Y:S01]  /*29c0*/  LEA.HI.X R86, R81, UR41, RZ, 0x2, P3 ;  /* 0x0000002951567c11 */ /* 0x000fe200098f14ff */
[----:B------:R-:W5:Y:S01]  /*29d0*/  LDCU.64 UR26, c[0x0][0x390] ;  /* 0x00007200ff1a77ac */ /* 0x000f620008000a00 */
[----:B------:R-:W-:Y:S01]  /*29e0*/  LEA R94, P0, R185, UR36, 0x9 ;  /* 0x00000024b95e7c11 */ /* 0x000fe2000f8048ff */
[C---:B------:R-:W-:Y:S01]  /*29f0*/  IMAD.SHL.U32 R81, R135.reuse, 0x80, RZ ;  /* 0x0000008087517824 */ /* 0x040fe200078e00ff */
[----:B0-----:R-:W-:Y:S01]  /*2a00*/  LEA R116, P3, R135, UR44, 0x9 ;  /* 0x0000002c87747c11 */ /* 0x001fe2000f8648ff */
[----:B------:R-:W0:Y:S01]  /*2a10*/  LDCU.64 UR30, c[0x0][0x390] ;  /* 0x00007200ff1e77ac */ /* 0x000e220008000a00 */
[----:B------:R-:W-:Y:S01]  /*2a20*/  LEA.HI.X R95, R0, UR37, RZ, 0x2, P0 ;  /* 0x00000025005f7c11 */ /* 0x000fe200080f14ff */
[----:B------:R-:W-:Y:S01]  /*2a30*/  IMAD.SHL.U32 R0, R163, 0x80, RZ ;  /* 0x00000080a3007824 */ /* 0x000fe200078e00ff */
[----:B--2---:R-:W-:Y:S01]  /*2a40*/  LEA R128, P2, R189, UR32, 0x9 ;  /* 0x00000020bd807c11 */ /* 0x004fe2000f8448ff */
[----:B------:R-:W2:Y:S01]  /*2a50*/  LDCU.64 UR36, c[0x0][0x390] ;  /* 0x00007200ff2477ac */ /* 0x000ea20008000a00 */
[----:B------:R-:W-:Y:S01]  /*2a60*/  LEA.HI.X R91, R81, UR45, RZ, 0x2, P3 ;  /* 0x0000002d515b7c11 */ /* 0x000fe200098f14ff */
[----:B------:R-:W-:Y:S01]  /*2a70*/  IMAD.SHL.U32 R81, R149, 0x80, RZ ;  /* 0x0000008095517824 */ /* 0x000fe200078e00ff */
[----:B------:R-:W-:Y:S01]  /*2a80*/  LEA.HI.X R97, R80, UR33, RZ, 0x2, P2 ;  /* 0x0000002150617c11 */ /* 0x000fe200090f14ff */
[C---:B------:R-:W-:Y:S01]  /*2a90*/  IMAD.SHL.U32 R80, R141.reuse, 0x80, RZ ;  /* 0x000000808d507824 */ /* 0x040fe200078e00ff */
[----:B------:R-:W-:Y:S01]  /*2aa0*/  LEA R108, P2, R141, UR38, 0x9 ;  /* 0x000000268d6c7c11 */ /* 0x000fe2000f8448ff */
[----:B------:R-:W0:Y:S01]  /*2ab0*/  LDCU.64 UR32, c[0x0][0x390] ;  /* 0x00007200ff2077ac */ /* 0x000e220008000a00 */
[----:B------:R-:W-:-:S02]  /*2ac0*/  LEA R112, P0, R163, UR42, 0x9 ;  /* 0x0000002aa3707c11 */ /* 0x000fc4000f8048ff */
[----:B------:R-:W-:Y:S01]  /*2ad0*/  LEA.HI.X R87, R80, UR39, RZ, 0x2, P2 ;  /* 0x0000002750577c11 */ /* 0x000fe200090f14ff */
[----:B------:R-:W-:Y:S01]  /*2ae0*/  IMAD.SHL.U32 R80, R153, 0x80, RZ ;  /* 0x0000008099507824 */ /* 0x000fe200078e00ff */
[----:B------:R-:W0:Y:S01]  /*2af0*/  LDCU.64 UR34, c[0x0][0x390] ;  /* 0x00007200ff2277ac */ /* 0x000e220008000a00 */
[----:B---3--:R-:W-:Y:S02]  /*2b00*/  LEA R122, P3, R149, UR28, 0x9 ;  /* 0x0000001c957a7c11 */ /* 0x008fe4000f8648ff */
[----:B------:R-:W-:Y:S01]  /*2b10*/  LEA R114, P2, R153, UR22, 0x9 ;  /* 0x0000001699727c11 */ /* 0x000fe2000f8448ff */
[----:B------:R-:W3:Y:S01]  /*2b20*/  LDCU.64 UR38, c[0x0][0x390] ;  /* 0x00007200ff2677ac */ /* 0x000ee20008000a00 */
[----:B------:R-:W-:Y:S01]  /*2b30*/  LEA.HI.X R85, R0, UR43, RZ, 0x2, P0 ;  /* 0x0000002b00557c11 */ /* 0x000fe200080f14ff */
[----:B------:R-:W-:Y:S01]  /*2b40*/  IMAD.SHL.U32 R0, R137, 0x80, RZ ;  /* 0x0000008089007824 */ /* 0x000fe200078e00ff */
[----:B------:R-:W-:Y:S01]  /*2b50*/  LEA.HI.X R88, R81, UR29, RZ, 0x2, P3 ;  /* 0x0000001d51587c11 */ /* 0x000fe200098f14ff */
[----:B------:R-:W1:Y:S01]  /*2b60*/  LDCU.64 UR28, c[0x0][0x390] ;  /* 0x00007200ff1c77ac */ /* 0x000e620008000a00 */
[----:B------:R-:W-:Y:S01]  /*2b70*/  LEA.HI.X R84, R80, UR23, RZ, 0x2, P2 ;  /* 0x0000001750547c11 */ /* 0x000fe200090f14ff */
[----:B------:R-:W-:Y:S01]  /*2b80*/  IMAD.SHL.U32 R80, R151, 0x80, RZ ;  /* 0x0000008097507824 */ /* 0x000fe200078e00ff */
[----:B----4-:R-:W-:Y:S01]  /*2b90*/  LEA R118, P0, R137, UR24, 0x9 ;  /* 0x0000001889767c11 */ /* 0x010fe2000f8048ff */
[----:B------:R-:W4:Y:S01]  /*2ba0*/  LDCU.64 UR22, c[0x0][0x390] ;  /* 0x00007200ff1677ac */ /* 0x000f220008000a00 */
[----:B-----5:R-:W-:Y:S01]  /*2bb0*/  LEA R120, P2, R151, UR26, 0x9 ;  /* 0x0000001a97787c11 */ /* 0x020fe2000f8448ff */
[----:B------:R-:W-:Y:S01]  /*2bc0*/  IMAD.SHL.U32 R81, R143, 0x80, RZ ;  /* 0x000000808f517824 */ /* 0x000fe200078e00ff */
[----:B------:R-:W-:Y:S01]  /*2bd0*/  LEA.HI.X R90, R0, UR25, RZ, 0x2, P0 ;  /* 0x00000019005a7c11 */ /* 0x000fe200080f14ff */
[----:B------:R-:W-:Y:S01]  /*2be0*/  IMAD.SHL.U32 R0, R161, 0x80, RZ ;  /* 0x00000080a1007824 */ /* 0x000fe200078e00ff */
[----:B------:R-:W-:Y:S01]  /*2bf0*/  LEA.HI.X R89, R80, UR27, RZ, 0x2, P2 ;  /* 0x0000001b50597c11 */ /* 0x000fe200090f14ff */
[----:B------:R-:W-:Y:S01]  /*2c00*/  IMAD.SHL.U32 R80, R147, 0x80, RZ ;  /* 0x0000008093507824 */ /* 0x000fe200078e00ff */
[----:B0-----:R-:W-:Y:S01]  /*2c10*/  LEA R124, P0, R161, UR30, 0x9 ;  /* 0x0000001ea17c7c11 */ /* 0x001fe2000f8048ff */
[----:B------:R-:W0:Y:S01]  /*2c20*/  LDCU.64 UR24, c[0x0][0x390] ;  /* 0x00007200ff1877ac */ /* 0x000e220008000a00 */
[----:B------:R-:W-:-:S02]  /*2c30*/  LEA R126, P2, R147, UR32, 0x9 ;  /* 0x00000020937e7c11 */ /* 0x000fc4000f8448ff */
[----:B------:R-:W-:Y:S01]  /*2c40*/  LEA.HI.X R83, R0, UR31, RZ, 0x2, P0 ;  /* 0x0000001f00537c11 */ /* 0x000fe200080f14ff */
[C---:B------:R-:W-:Y:S01]  /*2c50*/  IMAD.SHL.U32 R0, R3.reuse, 0x80, RZ ;  /* 0x0000008003007824 */ /* 0x040fe200078e00ff */
[----:B--2---:R-:W-:Y:S01]  /*2c60*/  LEA R150, P0, R3, UR36, 0x9 ;  /* 0x0000002403967c11 */ /* 0x004fe2000f8048ff */
[----:B------:R-:W-:Y:S01]  /*2c70*/  IMAD.SHL.U32 R3, R157, 0x80, RZ ;  /* 0x000000809d037824 */ /* 0x000fe200078e00ff */
[----:B------:R-:W-:Y:S01]  /*2c80*/  LEA.HI.X R82, R80, UR33, RZ, 0x2, P2 ;  /* 0x0000002150527c11 */ /* 0x000fe200090f14ff */
[----:B------:R-:W2:Y:S01]  /*2c90*/  LDCU.64 UR26, c[0x0][0x390] ;  /* 0x00007200ff1a77ac */ /* 0x000ea20008000a00 */
[----:B------:R-:W-:Y:S02]  /*2ca0*/  LEA R148, P3, R143, UR34, 0x9 ;  /* 0x000000228f947c11 */ /* 0x000fe4000f8648ff */
[----:B---3--:R-:W-:Y:S02]  /*2cb0*/  LEA R152, P2, R157, UR38, 0x9 ;  /* 0x000000269d987c11 */ /* 0x008fe4000f8448ff */
[----:B------:R-:W-:-:S02]  /*2cc0*/  LEA.HI.X R80, R0, UR37, RZ, 0x2, P0 ;  /* 0x0000002500507c11 */ /* 0x000fc400080f14ff */
[----:B------:R-:W-:Y:S02]  /*2cd0*/  LEA.HI.X R81, R81, UR35, RZ, 0x2, P3 ;  /* 0x0000002351517c11 */ /* 0x000fe400098f14ff */
[----:B------:R-:W-:Y:S02]  /*2ce0*/  LEA.HI.X R0, R3, UR39, RZ, 0x2, P2 ;  /* 0x0000002703007c11 */ /* 0x000fe400090f14ff */
[----:B-1----:R-:W-:Y:S02]  /*2cf0*/  IADD3 R98, P4, P5, R155, UR28, R98 ;  /* 0x0000001c9b627c10 */ /* 0x002fe4000fd9e062 */
[----:B------:R-:W-:Y:S02]  /*2d00*/  LEA R130, P2, R146, UR8, 0x2 ;  /* 0x0000000892827c11 */ /* 0x000fe4000f8410ff */
[----:B------:R-:W-:Y:S02]  /*2d10*/  LEA R134, P3, R144, UR14, 0x2 ;  /* 0x0000000e90867c11 */ /* 0x000fe4000f8610ff */
[----:B------:R-:W-:-:S02]  /*2d20*/  IADD3.X R99, PT, PT, RZ, UR29, RZ, P4, P5 ;  /* 0x0000001dff637c10 */ /* 0x000fc4000a7ea4ff */
[----:B------:R-:W-:Y:S02]  /*2d30*/  LEA.HI.X R131, R146, UR9, RZ, 0x2, P2 ;  /* 0x0000000992837c11 */ /* 0x000fe400090f14ff */
[----:B------:R-:W-:Y:S01]  /*2d40*/  LEA.HI.X R135, R144, UR15, RZ, 0x2, P3 ;  /* 0x0000000f90877c11 */ /* 0x000fe200098f14ff */
[----:B------:R-:W-:Y:S01]  /*2d50*/  STG.E desc[UR12][R98.64], R4 ;  /* 0x0000000462007986 */ /* 0x000fe2000c10190c */
[----:B------:R-:W-:Y:S02]  /*2d60*/  LEA R154, P3, R138, UR20, 0x2 ;  /* 0x000000148a9a7c11 */ /* 0x000fe4000f8610ff */
[----:B----4-:R-:W-:Y:S01]  /*2d70*/  LEA R146, P4, R2, UR22, 0x2 ;  /* 0x0000001602927c11 */ /* 0x010fe2000f8810ff */
[----:B------:R-:W-:Y:S01]  /*2d80*/  STG.E desc[UR12][R98.64+0x80], R40 ;  /* 0x0000802862007986 */ /* 0x000fe2000c10190c */
[----:B------:R-:W-:Y:S02]  /*2d90*/  LEA.HI.X R143, R138, UR21, RZ, 0x2, P3 ;  /* 0x000000158a8f7c11 */ /* 0x000fe400098f14ff */
[----:B------:R-:W-:Y:S01]  /*2da0*/  LEA.HI.X R147, R2, UR23, RZ, 0x2, P4 ;  /* 0x0000001702937c11 */ /* 0x000fe2000a0f14ff */
[----:B------:R-:W-:Y:S01]  /*2db0*/  STG.E desc[UR12][R98.64+0x100], R48 ;  /* 0x0001003062007986 */ /* 0x000fe2000c10190c */
[----:B------:R-:W-:-:S02]  /*2dc0*/  IADD3 R110, P3, PT, R155, R162, RZ ;  /* 0x000000a29b6e7210 */ /* 0x000fc40007f7e0ff */
[C---:B------:R-:W-:Y:S02]  /*2dd0*/  IADD3 R100, P6, PT, R155.reuse, R100, RZ ;  /* 0x000000649b647210 */ /* 0x040fe40007fde0ff */
[C---:B------:R-:W-:Y:S01]  /*2de0*/  IADD3 R102, P4, PT, R155.reuse, R102, RZ ;  /* 0x000000669b667210 */ /* 0x040fe20007f9e0ff */
[----:B------:R-:W-:Y:S01]  /*2df0*/  IMAD.X R111, RZ, RZ, R184, P3 ;  /* 0x000000ffff6f7224 */ /* 0x000fe200018e06b8 */
        /* <DEDUP_REMOVED lines=23> */
[----:B------:R-:W1:Y:S01]  /*2f70*/  LDSM.16.M88.4 R84, [R132+UR7] ;  /* 0x000000078454783b */ /* 0x000e620008000200 */
        /* <DEDUP_REMOVED lines=9> */
[C---:B------:R-:W-:Y:S01]  /*3010*/  LEA R158, P0, R136.reuse, UR4, 0x2 ;  /* 0x00000004889e7c11 */ /* 0x040fe2000f8010ff */
[----:B------:R-:W-:Y:S01]  /*3020*/  IMAD.X R149, RZ, RZ, R81, P5 ;  /* 0x000000ffff957224 */ /* 0x000fe200028e0651 */
[C---:B------:R-:W-:Y:S01]  /*3030*/  IADD3 R118, P6, PT, R155.reuse, R118, RZ ;  /* 0x000000769b767210 */ /* 0x040fe20007fde0ff */
[----:B------:R-:W-:Y:S01]  /*3040*/  IMAD.X R151, RZ, RZ, R80, P3 ;  /* 0x000000ffff977224 */ /* 0x000fe200018e0650 */
[----:B------:R-:W-:Y:S01]  /*3050*/  LEA.HI.X R129, R136, UR5, RZ, 0x2, P0 ;  /* 0x0000000588817c11 */ /* 0x000fe200080f14ff */
[----:B------:R-:W3:Y:S01]  /*3060*/  LDSM.16.M88.4 R80, [R132+UR7+0x200] ;  /* 0x000200078450783b */ /* 0x000ee20008000200 */
[C---:B------:R-:W-:Y:S01]  /*3070*/  IADD3 R128, P4, PT, R155.reuse, R158, RZ ;  /* 0x0000009e9b807210 */ /* 0x040fe20007f9e0ff */
[----:B------:R-:W-:Y:S01]  /*3080*/  IMAD.X R119, RZ, RZ, R90, P6 ;  /* 0x000000ffff777224 */ /* 0x000fe200030e065a */
[C---:B------:R-:W-:Y:S01]  /*3090*/  IADD3 R130, P5, PT, R155.reuse, R130, RZ ;  /* 0x000000829b827210 */ /* 0x040fe20007fbe0ff */
[----:B------:R-:W4:Y:S01]  /*30a0*/  LDSM.16.M88.4 R88, [R132+UR7+0x400] ;  /* 0x000400078458783b */ /* 0x000f220008000200 */
[C---:B------:R-:W-:Y:S01]  /*30b0*/  IADD3 R134, P3, PT, R155.reuse, R134, RZ ;  /* 0x000000869b867210 */ /* 0x040fe20007f7e0ff */
[----:B------:R-:W-:Y:S01]  /*30c0*/  IMAD.X R129, RZ, RZ, R129, P4 ;  /* 0x000000ffff817224 */ /* 0x000fe200020e0681 */
[----:B------:R-:W-:Y:S01]  /*30d0*/  LEA R136, P0, R140, UR16, 0x2 ;  /* 0x000000108c887c11 */ /* 0x000fe2000f8010ff */
[----:B------:R-:W-:Y:S01]  /*30e0*/  IMAD.X R131, RZ, RZ, R131, P5 ;  /* 0x000000ffff837224 */ /* 0x000fe200028e0683 */
[----:B------:R-:W-:Y:S01]  /*30f0*/  LEA R156, P2, R142, UR18, 0x2 ;  /* 0x000000128e9c7c11 */ /* 0x000fe2000f8410ff */
[----:B------:R-:W-:Y:S01]  /*3100*/  IMAD.X R135, RZ, RZ, R135, P3 ;  /* 0x000000ffff877224 */ /* 0x000fe200018e0687 */
[----:B------:R-:W-:Y:S01]  /*3110*/  LEA.HI.X R137, R140, UR17, RZ, 0x2, P0 ;  /* 0x000000118c897c11 */ /* 0x000fe200080f14ff */
[----:B------:R-:W5:Y:S01]  /*3120*/  LDCU.64 UR4, c[0x0][0x390] ;  /* 0x00007200ff0477ac */ /* 0x000f620008000a00 */
[----:B------:R-:W-:-:S02]  /*3130*/  IADD3 R140, P5, PT, R155, R156, RZ ;  /* 0x0000009c9b8c7210 */ /* 0x000fc40007fbe0ff */
[----:B------:R-:W3:Y:S01]  /*3140*/  LDSM.16.M88.4 R156, [R132+UR7+0x600] ;  /* 0x00060007849c783b */ /* 0x000ee20008000200 */
[C---:B------:R-:W-:Y:S02]  /*3150*/  IADD3 R136, P4, PT, R155.reuse, R136, RZ ;  /* 0x000000889b887210 */ /* 0x040fe40007f9e0ff */
[----:B------:R-:W-:Y:S02]  /*3160*/  LEA.HI.X R141, R142, UR19, RZ, 0x2, P2 ;  /* 0x000000138e8d7c11 */ /* 0x000fe400090f14ff */
[C---:B------:R-:W-:Y:S01]  /*3170*/  IADD3 R142, P3, PT, R155.reuse, R154, RZ ;  /* 0x0000009a9b8e7210 */ /* 0x040fe20007f7e0ff */
[----:B------:R-:W-:Y:S01]  /*3180*/  IMAD.X R137, RZ, RZ, R137, P4 ;  /* 0x000000ffff897224 */ /* 0x000fe200020e0689 */
[----:B------:R-:W-:Y:S01]  /*3190*/  IADD3 R146, P4, PT, R155, R146, RZ ;  /* 0x000000929b927210 */ /* 0x000fe20007f9e0ff */
[----:B------:R-:W-:Y:S01]  /*31a0*/  IMAD.X R141, RZ, RZ, R141, P5 ;  /* 0x000000ffff8d7224 */ /* 0x000fe200028e068d */
[----:B0-----:R-:W-:Y:S01]  /*31b0*/  LEA R138, P0, R145, UR24, 0x9 ;  /* 0x00000018918a7c11 */ /* 0x001fe2000f8048ff */
[----:B-1----:R-:W-:Y:S01]  /*31c0*/  STG.E desc[UR12][R98.64+0x180], R84 ;  /* 0x0001805462007986 */ /* 0x002fe2000c10190c */
[----:B------:R-:W-:Y:S01]  /*31d0*/  IMAD.X R143, RZ, RZ, R143, P3 ;  /* 0x000000ffff8f7224 */ /* 0x000fe200018e068f */
[----:B------:R-:W-:Y:S01]  /*31e0*/  IADD3 R152, P3, PT, R155, R152, RZ ;  /* 0x000000989b987210 */ /* 0x000fe20007f7e0ff */
[----:B------:R-:W-:Y:S01]  /*31f0*/  IMAD.X R147, RZ, RZ, R147, P4 ;  /* 0x000000ffff937224 */ /* 0x000fe200020e0693 */
[----:B------:R-:W-:Y:S01]  /*3200*/  STG.E desc[UR12][R128.64], R5 ;  /* 0x0000000580007986 */ /* 0x000fe2000c10190c */
[----:B------:R-:W-:Y:S01]  /*3210*/  IMAD.SHL.U32 R145, R145, 0x80, RZ ;  /* 0x0000008091917824 */ /* 0x000fe200078e00ff */
[----:B-----5:R-:W-:Y:S01]  /*3220*/  LEA R154, P5, R133, UR4, 0x9 ;  /* 0x00000004859a7c11 */ /* 0x020fe2000f8a48ff */
[----:B------:R-:W-:Y:S01]  /*3230*/  IMAD.X R153, RZ, RZ, R0, P3 ;  /* 0x000000ffff997224 */ /* 0x000fe200018e0600 */
[----:B------:R-:W-:Y:S01]  /*3240*/  STG.E desc[UR12][R128.64+0x80], R41 ;  /* 0x0000802980007986 */ /* 0x000fe2000c10190c */
[C---:B------:R-:W-:Y:S01]  /*3250*/  IMAD.SHL.U32 R0, R139.reuse, 0x80, RZ ;  /* 0x000000808b007824 */ /* 0x040fe200078e00ff */
[----:B--2---:R-:W-:Y:S01]  /*3260*/  LEA R144, P2, R139, UR26, 0x9 ;  /* 0x0000001a8b907c11 */ /* 0x004fe2000f8448ff */
[----:B------:R-:W-:Y:S01]  /*3270*/  IMAD.SHL.U32 R133, R133, 0x80, RZ ;  /* 0x0000008085857824 */ /* 0x000fe200078e00ff */
[----:B------:R-:W-:Y:S01]  /*3280*/  STG.E desc[UR12][R128.64+0x100], R49 ;  /* 0x0001003180007986 */ /* 0x000fe2000c10190c */
[----:B------:R-:W-:-:S02]  /*3290*/  IADD3 R138, P6, PT, R155, R138, RZ ;  /* 0x0000008a9b8a7210 */ /* 0x000fc40007fde0ff */
[----:B------:R-:W-:Y:S01]  /*32a0*/  LEA.HI.X R145, R145, UR25, RZ, 0x2, P0 ;  /* 0x0000001991917c11 */ /* 0x000fe200080f14ff */
[----:B------:R-:W-:Y:S01]  /*32b0*/  STG.E desc[UR12][R128.64+0x180], R85 ;  /* 0x0001805580007986 */ /* 0x000fe2000c10190c */
[C---:B------:R-:W-:Y:S02]  /*32c0*/  IADD3 R144, P4, PT, R155.reuse, R144, RZ ;  /* 0x000000909b907210 */ /* 0x040fe40007f9e0ff */
[----:B------:R-:W-:Y:S01]  /*32d0*/  LEA.HI.X R0, R0, UR27, RZ, 0x2, P2 ;  /* 0x0000001b00007c11 */ /* 0x000fe200090f14ff */
[----:B------:R-:W-:Y:S01]  /*32e0*/  STG.E desc[UR12][R130.64], R6 ;  /* 0x0000000682007986 */ /* 0x000fe2000c10190c */
[----:B------:R-:W-:Y:S01]  /*32f0*/  IADD3 R154, P3, PT, R155, R154, RZ ;  /* 0x0000009a9b9a7210 */ /* 0x000fe20007f7e0ff */
[----:B------:R-:W-:Y:S01]  /*3300*/  IMAD.X R139, RZ, RZ, R145, P6 ;  /* 0x000000ffff8b7224 */ /* 0x000fe200030e0691 */
[----:B------:R-:W-:Y:S01]  /*3310*/  LEA.HI.X R133, R133, UR5, RZ, 0x2, P5 ;  /* 0x0000000585857c11 */ /* 0x000fe2000a8f14ff */
[----:B------:R-:W-:Y:S01]  /*3320*/  STG.E desc[UR12][R130.64+0x80], R42 ;  /* 0x0000802a82007986 */ /* 0x000fe2000c10190c */
[----:B------:R-:W-:-:S03]  /*3330*/  IMAD.X R145, RZ, RZ, R0, P4 ;  /* 0x000000ffff917224 */ /* 0x000fc600020e0600 */
[----:B------:R-:W-:Y:S01]  /*3340*/  STG.E desc[UR12][R130.64+0x100], R50 ;  /* 0x0001003282007986 */ /* 0x000fe2000c10190c */
[----:B------:R-:W-:-:S03]  /*3350*/  IMAD.X R155, RZ, RZ, R133, P3 ;  /* 0x000000ffff9b7224 */ /* 0x000fc600018e0685 */
[----:B------:R-:W-:Y:S04]  /*3360*/  STG.E desc[UR12][R130.64+0x180], R86 ;  /* 0x0001805682007986 */ /* 0x000fe8000c10190c */
[----:B------:R-:W-:Y:S04]  /*3370*/  STG.E desc[UR12][R134.64], R7 ;  /* 0x0000000786007986 */ /* 0x000fe8000c10190c */
[----:B------:R-:W0:Y:S04]  /*3380*/  LDSM.16.M88.4 R4, [R132+UR7+0x800] ;  /* 0x000800078404783b */ /* 0x000e280008000200 */
[----:B------:R-:W-:Y:S04]  /*3390*/  STG.E desc[UR12][R134.64+0x80], R43 ;  /* 0x0000802b86007986 */ /* 0x000fe8000c10190c */
[----:B------:R-:W-:Y:S04]  /*33a0*/  STG.E desc[UR12][R134.64+0x100], R51 ;  /* 0x0001003386007986 */ /* 0x000fe8000c10190c */
[----:B------:R-:W-:Y:S04]  /*33b0*/  STG.E desc[UR12][R134.64+0x180], R87 ;  /* 0x0001805786007986 */ /* 0x000fe8000c10190c */
[----:B------:R-:W-:Y:S04]  /*33c0*/  STG.E desc[UR12][R136.64], R172 ;  /* 0x000000ac88007986 */ /* 0x000fe8000c10190c */
[----:B------:R-:W-:Y:S04]  /*33d0*/  STG.E desc[UR12][R136.64+0x80], R180 ;  /* 0x000080b488007986 */ /* 0x000fe8000c10190c */
[----:B------:R-:W-:Y:S04]  /*33e0*/  STG.E desc[UR12][R136.64+0x100], R52 ;  /* 0x0001003488007986 */ /* 0x000fe8000c10190c */
[----:B---3--:R-:W-:Y:S04]  /*33f0*/  STG.E desc[UR12][R136.64+0x180], R80 ;  /* 0x0001805088007986 */ /* 0x008fe8000c10190c */
[----:B------:R-:W-:Y:S04]  /*3400*/  STG.E desc[UR12][R140.64], R173 ;  /* 0x000000ad8c007986 */ /* 0x000fe8000c10190c */
        /* <DEDUP_REMOVED lines=14> */
[----:B----4-:R-:W-:Y:S04]  /*34f0*/  STG.E desc[UR12][R110.64+0x180], R88 ;  /* 0x000180586e007986 */ /* 0x010fe8000c10190c */
        /* <DEDUP_REMOVED lines=16> */
[----:B------:R-:W1:Y:S04]  /*3600*/  LDSM.16.M88.4 R40, [R132+UR7+0xa00] ;  /* 0x000a00078428783b */ /* 0x000e680008000200 */
        /* <DEDUP_REMOVED lines=15> */
[----:B0-----:R-:W-:Y:S04]  /*3700*/  STG.E desc[UR12][R108.64+0x180], R4 ;  /* 0x000180046c007986 */ /* 0x001fe8000c10190c */
[----:B------:R-:W0:Y:S04]  /*3710*/  LDSM.16.M88.4 R48, [R132+UR7+0xc00] ;  /* 0x000c00078430783b */ /* 0x000e280008000200 */
        /* <DEDUP_REMOVED lines=9> */
[----:B------:R-:W2:Y:S04]  /*37b0*/  LDSM.16.M88.4 R20, [R132+UR7+0xe00] ;  /* 0x000e00078414783b */ /* 0x000ea80008000200 */
[----:B------:R3:W-:Y:S04]  /*37c0*/  STG.E desc[UR12][R114.64+0x80], R39 ;  /* 0x0000802772007986 */ /* 0x0007e8000c10190c */
[----:B------:R3:W-:Y:S04]  /*37d0*/  STG.E desc[UR12][R114.64+0x100], R67 ;  /* 0x0001004372007986 */ /* 0x0007e8000c10190c */
[----:B------:R3:W-:Y:S04]  /*37e0*/  STG.E desc[UR12][R114.64+0x180], R7 ;  /* 0x0001800772007986 */ /* 0x0007e8000c10190c */
[----:B------:R3:W-:Y:S04]  /*37f0*/  STG.E desc[UR12][R116.64], R16 ;  /* 0x0000001074007986 */ /* 0x0007e8000c10190c */
[----:B------:R3:W-:Y:S04]  /*3800*/  STG.E desc[UR12][R116.64+0x80], R32 ;  /* 0x0000802074007986 */ /* 0x0007e8000c10190c */
[----:B------:R3:W-:Y:S04]  /*3810*/  STG.E desc[UR12][R116.64+0x100], R68 ;  /* 0x0001004474007986 */ /* 0x0007e8000c10190c */
[----:B-1----:R3:W-:Y:S04]  /*3820*/  STG.E desc[UR12][R116.64+0x180], R40 ;  /* 0x0001802874007986 */ /* 0x0027e8000c10190c */
[----:B------:R3:W-:Y:S04]  /*3830*/  STG.E desc[UR12][R118.64], R17 ;  /* 0x0000001176007986 */ /* 0x0007e8000c10190c */
        /* <DEDUP_REMOVED lines=14> */
[----:B0-----:R3:W-:Y:S04]  /*3920*/  STG.E desc[UR12][R124.64+0x180], R48 ;  /* 0x000180307c007986 */ /* 0x0017e8000c10190c */
        /* <DEDUP_REMOVED lines=15> */
[----:B--2---:R3:W-:Y:S04]  /*3a20*/  STG.E desc[UR12][R152.64+0x180], R20 ;  /* 0x0001801498007986 */ /* 0x0047e8000c10190c */
        /* <DEDUP_REMOVED lines=11> */
[----:B------:R3:W-:Y:S01]  /*3ae0*/  STG.E desc[UR12][R154.64+0x180], R23 ;  /* 0x000180179a007986 */ /* 0x0007e2000c10190c */
[----:B------:R-:W-:Y:S06]  /*3af0*/  BAR.SYNC.DEFER_BLOCKING 0x0 ;  /* 0x0000000000007b1d */ /* 0x000fec0000010000 */
[----:B------:R-:W-:Y:S05]  /*3b00*/  @P1 BRA `(.L_x_8) ;  /* 0x00000000009c1947 */ /* 0x000fea0003800000 */
[----:B------:R-:W-:Y:S01]  /*3b10*/  NOP ;  /* 0x0000000000007918 */ /* 0x000fe20000000000 */
[----:B------:R-:W-:Y:S01]  /*3b20*/  UMOV UR4, 0x50 ;  /* 0x0000005000047882 */ /* 0x000fe20000000000 */
[----:B------:R-:W-:Y:S01]  /*3b30*/  IMAD.U32 R0, RZ, RZ, UR11 ;  /* 0x0000000bff007e24 */ /* 0x000fe2000f8e00ff */
[----:B------:R-:W-:Y:S01]  /*3b40*/  ULEA UR6, UR6, UR4, 0x18 ;  /* 0x0000000406067291 */ /* 0x000fe2000f8ec0ff */
[----:B------:R-:W-:Y:S02]  /*3b50*/  IMAD.MOV.U32 R3, RZ, RZ, 0xff ;  /* 0x000000ffff037424 */ /* 0x000fe400078e00ff */
[----:B---3--:R-:W-:Y:S01]  /*3b60*/  IMAD.MOV.U32 R7, RZ, RZ, 0x1 ;  /* 0x00000001ff077424 */ /* 0x008fe200078e00ff */
[----:B------:R-:W-:-:S04]  /*3b70*/  LOP3.LUT R0, R0, 0xffff, RZ, 0xc0, !PT ;  /* 0x0000ffff00007812 */ /* 0x000fc800078ec0ff */
[----:B------:R-:W-:Y:S01]  /*3b80*/  SHF.R.U32.HI R0, RZ, 0x5, R0 ;  /* 0x00000005ff007819 */ /* 0x000fe20000011600 */
[----:B------:R-:W0:Y:S04]  /*3b90*/  LDS R5, [UR6] ;  /* 0x00000006ff057984 */ /* 0x000e280008000800 */
[----:B------:R-:W-:Y:S01]  /*3ba0*/  VIADD R2, R0, 0x10 ;  /* 0x0000001000027836 */ /* 0x000fe20000000000 */
[----:B------:R-:W-:-:S04]  /*3bb0*/  SHF.L.U32 R0, R3, R0, RZ ;  /* 0x0000000003007219 */ /* 0x000fc800000006ff */
[----:B------:R-:W-:-:S04]  /*3bc0*/  SHF.L.U32 R3, R7, R2, RZ ;  /* 0x0000000207037219 */ /* 0x000fc800000006ff */
[----:B------:R-:W-:-:S04]  /*3bd0*/  LOP3.LUT R0, R3, R0, RZ, 0xfc, !PT ;  /* 0x0000000003007212 */ /* 0x000fc800078efcff */
[C---:B------:R-:W-:Y:S02]  /*3be0*/  LOP3.LUT R2, R0.reuse, 0xffff, RZ, 0xc0, !PT ;  /* 0x0000ffff00027812 */ /* 0x040fe400078ec0ff */
[----:B0-----:R-:W-:-:S04]  /*3bf0*/  LOP3.LUT R3, R0, 0xffff, R5, 0x80, !PT ;  /* 0x0000ffff00037812 */ /* 0x001fc800078e8005 */
[----:B------:R-:W-:-:S13]  /*3c00*/  ISETP.NE.AND P0, PT, R3, R2, PT ;  /* 0x000000020300720c */ /* 0x000fda0003f05270 */
[----:B------:R-:W-:Y:S05]  /*3c10*/  @P0 BRA `(.L_x_9) ;  /* 0x0000000000500947 */ /* 0x000fea0003800000 */
[----:B------:R-:W-:Y:S02]  /*3c20*/  SHF.R.U32.HI R5, RZ, 0x10, R5 ;  /* 0x00000010ff057819 */ /* 0x000fe40000011605 */
[----:B------:R-:W-:-:S04]  /*3c30*/  SHF.R.U32.HI R2, RZ, 0x10, R0 ;  /* 0x00000010ff027819 */ /* 0x000fc80000011600 */
[----:B------:R-:W-:-:S04]  /*3c40*/  LOP3.LUT R5, R5, R2, RZ, 0xc0, !PT ;  /* 0x0000000205057212 */ /* 0x000fc800078ec0ff */
[----:B------:R-:W-:-:S13]  /*3c50*/  ISETP.NE.AND P0, PT, R5, R2, PT ;  /* 0x000000020500720c */ /* 0x000fda0003f05270 */
[----:B------:R-:W-:Y:S05]  /*3c60*/  @P0 BRA `(.L_x_10) ;  /* 0x0000000000300947 */ /* 0x000fea0003800000 */
[----:B------:R-:W-:Y:S01]  /*3c70*/  R2UR UR4, R0 ;  /* 0x00000000000472ca */ /* 0x000fe200000e0000 */
[----:B------:R-:W-:Y:S01]  /*3c80*/  VOTEU.ANY UR5, UPT, PT ;  /* 0x0000000000057886 */ /* 0x000fe200038e0100 */
[----:B------:R-:W0:Y:S01]  /*3c90*/  S2R R0, SR_LANEID ;  /* 0x0000000000007919 */ /* 0x000e220000000000 */
[----:B------:R-:W-:-:S10]  /*3ca0*/  UFLO.U32 UR5, UR5 ;  /* 0x00000005000572bd */ /* 0x000fd400080e0000 */
[----:B------:R-:W-:-:S06]  /*3cb0*/  ULOP3.LUT UR4, URZ, UR4, URZ, 0x33, !UPT ;  /* 0x00000004ff047292 */ /* 0x000fcc000f8e33ff */
[----:B------:R-:W-:-:S04]  /*3cc0*/  IMAD.U32 R2, RZ, RZ, UR4 ;  /* 0x00000004ff027e24 */ /* 0x000fc8000f8e00ff */
[----:B------:R-:W1:Y:S02]  /*3cd0*/  REDUX UR7, R2 ;  /* 0x00000000020773c4 */ /* 0x000e640000000000 */
[----:B------:R2:W-:Y:S01]  /*3ce0*/  UTCATOMSWS.AND URZ, UR4 ;  /* 0x0000000400ff79e3 */ /* 0x0005e20008000000 */
[----:B0-----:R-:W-:Y:S01]  /*3cf0*/  ISETP.EQ.U32.AND P0, PT, R0, UR5, PT ;  /* 0x0000000500007c0c */ /* 0x001fe2000bf02070 */
[----:B-1----:R-:W-:-:S12]  /*3d00*/  IMAD.U32 R0, RZ, RZ, UR7 ;  /* 0x00000007ff007e24 */ /* 0x002fd8000f8e00ff */
[----:B------:R2:W-:Y:S01]  /*3d10*/  @P0 ATOMS.AND RZ, [UR6], R0 ;  /* 0x00000000ffff098c */ /* 0x0005e2000a800006 */
[----:B------:R-:W-:Y:S05]  /*3d20*/  BRA `(.L_x_8) ;  /* 0x0000000000147947 */ /* 0x000fea0003800000 */
.L_x_10:
[----:B------:R-:W-:-:S07]  /*3d30*/  MOV R2, 0x3d50 ;  /* 0x00003d5000027802 */ /* 0x000fce0000000f00 */
[----:B------:R-:W-:Y:S05]  /*3d40*/  CALL.REL.NOINC `($__internal_0_$__cuda_sm10x_tcgen05_guardrail_trap_col_being_dealloced_not_returned_by_alloc) ;  /* 0x0000000000207944 */ /* 0x000fea0003c00000 */
[----:B------:R-:W-:Y:S05]  /*3d50*/  BRA `(.L_x_8) ;  /* 0x0000000000087947 */ /* 0x000fea0003800000 */
.L_x_9:
[----:B------:R-:W-:-:S07]  /*3d60*/  MOV R2, 0x3d80 ;  /* 0x00003d8000027802 */ /* 0x000fce0000000f00 */
[----:B------:R-:W-:Y:S05]  /*3d70*/  CALL.REL.NOINC `($__internal_2_$__cuda_sm10x_tcgen05_guardrail_trap_unallocated_columns_being_dealloced) ;  /* 0x00000000002c7944 */ /* 0x000fea0003c00000 */
.L_x_8:
[----:B------:R-:W-:Y:S01]  /*3d80*/  NOP ;  /* 0x0000000000007918 */ /* 0x000fe20000000000 */
[----:B--2---:R-:W-:Y:S05]  /*3d90*/  EXIT ;  /* 0x000000000000794d */ /* 0x004fea0003800000 */
.L_x_7:
[----:B------:R-:W1:Y:S02]  /*3da0*/  SYNCS.PHASECHK.TRANS64.TRYWAIT P0, [UR7+0xc000], RZ ;  /* 0x00c000ffff0075a7 */ /* 0x000e640008001107 */
[----:B-1----:R-:W-:Y:S05]  /*3db0*/  @!P0 BRA `(.L_x_7) ;  /* 0xfffffffc00f88947 */ /* 0x002fea000383ffff */
[----:B------:R-:W-:Y:S05]  /*3dc0*/  BRA `(.L_x_11) ;  /* 0xffffffe400047947 */ /* 0x000fea000383ffff */
        .weak           $__internal_0_$__cuda_sm10x_tcgen05_guardrail_trap_col_being_dealloced_not_returned_by_alloc
        .type           $__internal_0_$__cuda_sm10x_tcgen05_guardrail_trap_col_being_dealloced_not_returned_by_alloc,@function
        .size           $__internal_0_$__cuda_sm10x_tcgen05_guardrail_trap_col_being_dealloced_not_returned_by_alloc,($__internal_1_$__cuda_sm10x_tcgen05_guardrail_trap_phase_invalid_during_alloc - $__internal_0_$__cuda_sm10x_tcgen05_guardrail_trap_col_being_dealloced_not_returned_by_alloc)
$__internal_0_$__cuda_sm10x_tcgen05_guardrail_trap_col_being_dealloced_not_returned_by_alloc:
[----:B------:R-:W-:Y:S05]  /*3dd0*/  BPT.TRAP 0x1 ;  /* 0x000000040000795c */ /* 0x000fea0000300000 */
[----:B------:R-:W-:-:S04]  /*3de0*/  IMAD.MOV.U32 R3, RZ, RZ, 0x0 ;  /* 0x00000000ff037424 */ /* 0x000fc800078e00ff */
[----:B------:R-:W-:Y:S05]  /*3df0*/  RET.REL.NODEC R2 `(gluon_mma) ;  /* 0xffffffc002807950 */ /* 0x000fea0003c3ffff */
        .weak           $__internal_1_$__cuda_sm10x_tcgen05_guardrail_trap_phase_invalid_during_alloc
        .type           $__internal_1_$__cuda_sm10x_tcgen05_guardrail_trap_phase_invalid_during_alloc,@function
        .size           $__internal_1_$__cuda_sm10x_tcgen05_guardrail_trap_phase_invalid_during_alloc,($__internal_2_$__cuda_sm10x_tcgen05_guardrail_trap_unallocated_columns_being_dealloced - $__internal_1_$__cuda_sm10x_tcgen05_guardrail_trap_phase_invalid_during_alloc)
$__internal_1_$__cuda_sm10x_tcgen05_guardrail_trap_phase_invalid_during_alloc:
[----:B------:R-:W-:Y:S05]  /*3e00*/  BPT.TRAP 0x1 ;  /* 0x000000040000795c */ /* 0x000fea0000300000 */
[----:B------:R-:W-:-:S04]  /*3e10*/  IMAD.MOV.U32 R3, RZ, RZ, 0x0 ;  /* 0x00000000ff037424 */ /* 0x000fc800078e00ff */
[----:B------:R-:W-:Y:S05]  /*3e20*/  RET.REL.NODEC R2 `(gluon_mma) ;  /* 0xffffffc002747950 */ /* 0x000fea0003c3ffff */
        .weak           $__internal_2_$__cuda_sm10x_tcgen05_guardrail_trap_unallocated_columns_being_dealloced
        .type           $__internal_2_$__cuda_sm10x_tcgen05_guardrail_trap_unallocated_columns_being_dealloced,@function
        .size           $__internal_2_$__cuda_sm10x_tcgen05_guardrail_trap_unallocated_columns_being_dealloced,(.L_x_15 - $__internal_2_$__cuda_sm10x_tcgen05_guardrail_trap_unallocated_columns_being_dealloced)
$__internal_2_$__cuda_sm10x_tcgen05_guardrail_trap_unallocated_columns_being_dealloced:
[----:B------:R-:W-:Y:S05]  /*3e30*/  BPT.TRAP 0x1 ;  /* 0x000000040000795c */ /* 0x000fea0000300000 */
[----:B------:R-:W-:-:S04]  /*3e40*/  IMAD.MOV.U32 R3, RZ, RZ, 0x0 ;  /* 0x00000000ff037424 */ /* 0x000fc800078e00ff */
[----:B------:R-:W-:Y:S05]  /*3e50*/  RET.REL.NODEC R2 `(gluon_mma) ;  /* 0xffffffc002687950 */ /* 0x000fea0003c3ffff */
.L_x_12:
[----:B------:R-:W-:-:S00]  /*3e60*/  BRA `(.L_x_12) ;  /* 0xfffffffc00fc7947 */ /* 0x000fc0000383ffff */
[----:B------:R-:W-:-:S00]  /*3e70*/  NOP ;  /* 0x0000000000007918 */ /* 0x000fc00000000000 */
        /* <DEDUP_REMOVED lines=8> */
.L_x_15:


//--------------------- .nv.shared.gluon_mma      --------------------------
	.section	.nv.shared.gluon_mma,"aw",@nobits
	.sectionflags	@""
	.align	16
	.zero		1024


//--------------------- .nv.shared.reserved.0     --------------------------
	.section	.nv.shared.reserved.0,"aw",@nobits
	.align	8
	.weak		__nv_reservedSMEM_offset_0_alias
	.size		__nv_reservedSMEM_offset_0_alias, 0, 64
	.other		__nv_reservedSMEM_offset_0_alias,@"STO_CUDA_RESERVED_SHARED STV_DEFAULT"
__nv_reservedSMEM_offset_0_alias:
	.zero		0
.nv.shared.reserved.0:
	.zero		64
	.weak		__nv_reservedSMEM_allocation_phase
	.type		__nv_reservedSMEM_allocation_phase,@object
	.size		__nv_reservedSMEM_allocation_phase,(.L_0 - __nv_reservedSMEM_allocation_phase)
__nv_reservedSMEM_allocation_phase:
	.zero		1
.L_0:
	.zero		7
	.weak		__nv_reservedSMEM_devtool_atexit_pc
	.type		__nv_reservedSMEM_devtool_atexit_pc,@object
	.size		__nv_reservedSMEM_devtool_atexit_pc,(__nv_reservedSMEM_allocation_mask - __nv_reservedSMEM_devtool_atexit_pc)
__nv_reservedSMEM_devtool_atexit_pc:
	.zero		8
	.weak		__nv_reservedSMEM_allocation_mask
	.type		__nv_reservedSMEM_allocation_mask,@object
	.size		__nv_reservedSMEM_allocation_mask,(.L_2 - __nv_reservedSMEM_allocation_mask)
__nv_reservedSMEM_allocation_mask:
	.zero		4
.L_2:


//--------------------- .nv.constant0.gluon_mma   --------------------------
	.section	.nv.constant0.gluon_mma,"a",@progbits
	.sectionflags	@""
	.align	4
.nv.constant0.gluon_mma:
	.zero		936


//--------------------- SYMBOLS --------------------------

	.type		.nv.reservedSmem.offset0,@object
	.size		.nv.reservedSmem.offset0,0x4
	.type		.nv.reservedSmem.cap,@object
	.size		.nv.reservedSmem.cap,0x4
